// auto-generated by cutlass_sweep.gemm — config: {"arch": "sm_90", "cluster_m": 2, "cluster_n": 4, "dtype": "fp32", "dtype_b": "fp32", "layout": "nt", "stages": 0, "tile_k": 64, "tile_m": 128, "tile_n": 128}
#include "cutlass/cutlass.h"
#include "cutlass/gemm/collective/collective_builder.hpp"
#include "cutlass/gemm/device/gemm_universal_adapter.h"
#include "cutlass/gemm/kernel/gemm_universal.hpp"
#include "cutlass/epilogue/collective/collective_builder.hpp"

using ElemA = float;
using ElemB = float;
using ElemCD = float;
using Acc  = float;
using TileShape    = cute::Shape<cute::_128, cute::_128, cute::_64>;
using ClusterShape = cute::Shape<cute::_2, cute::_4, cute::_1>;

using CollectiveEpilogue = typename cutlass::epilogue::collective::CollectiveBuilder<
    cutlass::arch::Sm90, cutlass::arch::OpClassTensorOp,
    TileShape, ClusterShape,
    cutlass::epilogue::collective::EpilogueTileAuto,
    Acc, Acc,
    ElemCD, cutlass::layout::RowMajor, 128 / cutlass::sizeof_bits<ElemCD>::value,
    ElemCD, cutlass::layout::RowMajor, 128 / cutlass::sizeof_bits<ElemCD>::value,
    cutlass::epilogue::collective::EpilogueScheduleAuto
  >::CollectiveOp;

using CollectiveMainloop = typename cutlass::gemm::collective::CollectiveBuilder<
    cutlass::arch::Sm90, cutlass::arch::OpClassTensorOp,
    ElemA, cutlass::layout::RowMajor, 128 / cutlass::sizeof_bits<ElemA>::value,
    ElemB, cutlass::layout::ColumnMajor, 128 / cutlass::sizeof_bits<ElemB>::value,
    Acc,
    TileShape, ClusterShape,
    cutlass::gemm::collective::StageCountAutoCarveout<static_cast<int>(sizeof(typename CollectiveEpilogue::SharedStorage))>,
    cutlass::gemm::collective::KernelScheduleAuto
  >::CollectiveOp;

using GemmKernel = cutlass::gemm::kernel::GemmUniversal<
    cute::Shape<int,int,int,int>,
    CollectiveMainloop,
    CollectiveEpilogue
>;
using Gemm = cutlass::gemm::device::GemmUniversalAdapter<GemmKernel>;

// Force the device kernel symbol into the cubin without needing a host main.
auto* _anchor = &cutlass::device_kernel<GemmKernel>;


// ===== COMPILED SASS (sm_90a) =====

	.target	sm_90a

	.elftype	@"ET_EXEC"


//--------------------- .note.nv.tkinfo           --------------------------
	.section	.note.nv.tkinfo,"",@"SHT_NOTE"
	.sectionflags	@"SHF_NOTE_NV_TKINFO"
	.tkinfo
        /*0018*/ 	.word	0x00000002
        /*0030*/ 	.string	""
        /*0030*/ 	.string	"ptxas"
        /*0030*/ 	.string	"Cuda compilation tools, release 13.0, V13.0.88"
        /*0030*/ 	.string	"Build cuda_13.0.r13.0/compiler.36424714_0"
        /*0030*/ 	.string	"-arch sm_90a -m 64 "



//--------------------- .note.nv.cuinfo           --------------------------
	.section	.note.nv.cuinfo,"",@"SHT_NOTE"
	.sectionflags	@"SHF_NOTE_NV_CUINFO"
        /*0018*/ 	.short	0x0002
        /*001a*/ 	.short	0x005a
        /*001c*/ 	.short	0x0082
	.zero		2


//--------------------- .nv.info                  --------------------------
	.section	.nv.info,"",@"SHT_CUDA_INFO"
	.align	4


	//----- nvinfo : EIATTR_REGCOUNT
	.align		4
        /*0000*/ 	.byte	0x04, 0x2f
        /*0002*/ 	.short	(.L_15 - .L_14)
	.align		4
.L_14:
        /*0004*/ 	.word	index@(_ZN7cutlass13device_kernelINS_4gemm6kernel13GemmUniversalIN4cute5tupleIJiiiiEEENS1_10collective13CollectiveMmaINS1_34MainloopSm90TmaGmmaWarpSpecializedILi3ENS5_IJNS4_1CILi2EEENSA_ILi4EEENSA_ILi1EEEEEENS1_35KernelTmaWarpSpecializedCooperativeEEENS5_IJNSA_ILi128EEESH_NSA_ILi64EEEEEEfNS5_IJlSD_lEEEfSK_NS4_8TiledMMAINS4_8MMA_AtomIJNS4_4SM904GMMA30MMA_64x128x8_F32TF32TF32_SS_TNILNSO_7ScaleInE1ELSQ_1EEEEEENS4_6LayoutINS5_IJSB_SD_SD_EEENS5_IJSD_NSA_ILi0EEESV_EEEEENS5_IJNS4_10UnderscoreESY_SY_EEEEENS4_23SM90_TMA_LOAD_MULTICASTENS4_14ComposedLayoutINS4_7SwizzleILi3ELi4ELi3EEENS4_18smem_ptr_flag_bitsILi32EEENST_INS5_IJNSA_ILi8EEENSA_ILi32EEEEEENS5_IJS18_SD_EEEEEEEvNS4_8identityES11_S1C_vS1D_EENS_8epilogue10collective6detail29Sm90TmaWarpSpecializedAdapterINS1G_15DefaultEpilogueIfSK_SK_NS1F_6thread17LinearCombinationIfLi1EffLNS1K_9ScaleType4KindE0ELNS_15FloatRoundStyleE2EfEENS1_15EpilogueDefaultEEEEEvvEEEEvNT_6ParamsE)
        /*0008*/ 	.word	0x000000a8


	//----- nvinfo : EIATTR_FRAME_SIZE
	.align		4
.L_15:
        /*000c*/ 	.byte	0x04, 0x11
        /*000e*/ 	.short	(.L_17 - .L_16)
	.align		4
.L_16:
        /*0010*/ 	.word	index@(_ZN7cutlass13device_kernelINS_4gemm6kernel13GemmUniversalIN4cute5tupleIJiiiiEEENS1_10collective13CollectiveMmaINS1_34MainloopSm90TmaGmmaWarpSpecializedILi3ENS5_IJNS4_1CILi2EEENSA_ILi4EEENSA_ILi1EEEEEENS1_35KernelTmaWarpSpecializedCooperativeEEENS5_IJNSA_ILi128EEESH_NSA_ILi64EEEEEEfNS5_IJlSD_lEEEfSK_NS4_8TiledMMAINS4_8MMA_AtomIJNS4_4SM904GMMA30MMA_64x128x8_F32TF32TF32_SS_TNILNSO_7ScaleInE1ELSQ_1EEEEEENS4_6LayoutINS5_IJSB_SD_SD_EEENS5_IJSD_NSA_ILi0EEESV_EEEEENS5_IJNS4_10UnderscoreESY_SY_EEEEENS4_23SM90_TMA_LOAD_MULTICASTENS4_14ComposedLayoutINS4_7SwizzleILi3ELi4ELi3EEENS4_18smem_ptr_flag_bitsILi32EEENST_INS5_IJNSA_ILi8EEENSA_ILi32EEEEEENS5_IJS18_SD_EEEEEEEvNS4_8identityES11_S1C_vS1D_EENS_8epilogue10collective6detail29Sm90TmaWarpSpecializedAdapterINS1G_15DefaultEpilogueIfSK_SK_NS1F_6thread17LinearCombinationIfLi1EffLNS1K_9ScaleType4KindE0ELNS_15FloatRoundStyleE2EfEENS1_15EpilogueDefaultEEEEEvvEEEEvNT_6ParamsE)
        /*0014*/ 	.word	0x00000000


	//----- nvinfo : EIATTR_MIN_STACK_SIZE
	.align		4
.L_17:
        /*0018*/ 	.byte	0x04, 0x12
        /*001a*/ 	.short	(.L_19 - .L_18)
	.align		4
.L_18:
        /*001c*/ 	.word	index@(_ZN7cutlass13device_kernelINS_4gemm6kernel13GemmUniversalIN4cute5tupleIJiiiiEEENS1_10collective13CollectiveMmaINS1_34MainloopSm90TmaGmmaWarpSpecializedILi3ENS5_IJNS4_1CILi2EEENSA_ILi4EEENSA_ILi1EEEEEENS1_35KernelTmaWarpSpecializedCooperativeEEENS5_IJNSA_ILi128EEESH_NSA_ILi64EEEEEEfNS5_IJlSD_lEEEfSK_NS4_8TiledMMAINS4_8MMA_AtomIJNS4_4SM904GMMA30MMA_64x128x8_F32TF32TF32_SS_TNILNSO_7ScaleInE1ELSQ_1EEEEEENS4_6LayoutINS5_IJSB_SD_SD_EEENS5_IJSD_NSA_ILi0EEESV_EEEEENS5_IJNS4_10UnderscoreESY_SY_EEEEENS4_23SM90_TMA_LOAD_MULTICASTENS4_14ComposedLayoutINS4_7SwizzleILi3ELi4ELi3EEENS4_18smem_ptr_flag_bitsILi32EEENST_INS5_IJNSA_ILi8EEENSA_ILi32EEEEEENS5_IJS18_SD_EEEEEEEvNS4_8identityES11_S1C_vS1D_EENS_8epilogue10collective6detail29Sm90TmaWarpSpecializedAdapterINS1G_15DefaultEpilogueIfSK_SK_NS1F_6thread17LinearCombinationIfLi1EffLNS1K_9ScaleType4KindE0ELNS_15FloatRoundStyleE2EfEENS1_15EpilogueDefaultEEEEEvvEEEEvNT_6ParamsE)
        /*0020*/ 	.word	0x00000000
.L_19:


//--------------------- .nv.compat                --------------------------
	.section	.nv.compat,"",@"SHT_CUDA_COMPAT_INFO"
	.align	4
        /*0000*/ 	.byte	0x02, 0x09, 0x01, 0x00, 0x02, 0x02, 0x04, 0x00, 0x02, 0x05, 0x05, 0x00, 0x03, 0x07, 0x01, 0x01
        /*0010*/ 	.byte	0x02, 0x03, 0x01, 0x00, 0x02, 0x06, 0x01, 0x00, 0x04, 0x0b, 0x08, 0x00, 0x00, 0x00, 0x00, 0x00
        /*0020*/ 	.byte	0x00, 0x00, 0x00, 0x00


//--------------------- .nv.info._ZN7cutlass13device_kernelINS_4gemm6kernel13GemmUniversalIN4cute5tupleIJiiiiEEENS1_10collective13CollectiveMmaINS1_34MainloopSm90TmaGmmaWarpSpecializedILi3ENS5_IJNS4_1CILi2EEENSA_ILi4EEENSA_ILi1EEEEEENS1_35KernelTmaWarpSpecializedCooperativeEEENS5_IJNSA_ILi128EEESH_NSA_ILi64EEEEEEfNS5_IJlSD_lEEEfSK_NS4_8TiledMMAINS4_8MMA_AtomIJNS4_4SM904GMMA30MMA_64x128x8_F32TF32TF32_SS_TNILNSO_7ScaleInE1ELSQ_1EEEEEENS4_6LayoutINS5_IJSB_SD_SD_EEENS5_IJSD_NSA_ILi0EEESV_EEEEENS5_IJNS4_10UnderscoreESY_SY_EEEEENS4_23SM90_TMA_LOAD_MULTICASTENS4_14ComposedLayoutINS4_7SwizzleILi3ELi4ELi3EEENS4_18smem_ptr_flag_bitsILi32EEENST_INS5_IJNSA_ILi8EEENSA_ILi32EEEEEENS5_IJS18_SD_EEEEEEEvNS4_8identityES11_S1C_vS1D_EENS_8epilogue10collective6detail29Sm90TmaWarpSpecializedAdapterINS1G_15DefaultEpilogueIfSK_SK_NS1F_6thread17LinearCombinationIfLi1EffLNS1K_9ScaleType4KindE0ELNS_15FloatRoundStyleE2EfEENS1_15EpilogueDefaultEEEEEvvEEEEvNT_6ParamsE --------------------------
	.section	.nv.info._ZN7cutlass13device_kernelINS_4gemm6kernel13GemmUniversalIN4cute5tupleIJiiiiEEENS1_10collective13CollectiveMmaINS1_34MainloopSm90TmaGmmaWarpSpecializedILi3ENS5_IJNS4_1CILi2EEENSA_ILi4EEENSA_ILi1EEEEEENS1_35KernelTmaWarpSpecializedCooperativeEEENS5_IJNSA_ILi128EEESH_NSA_ILi64EEEEEEfNS5_IJlSD_lEEEfSK_NS4_8TiledMMAINS4_8MMA_AtomIJNS4_4SM904GMMA30MMA_64x128x8_F32TF32TF32_SS_TNILNSO_7ScaleInE1ELSQ_1EEEEEENS4_6LayoutINS5_IJSB_SD_SD_EEENS5_IJSD_NSA_ILi0EEESV_EEEEENS5_IJNS4_10UnderscoreESY_SY_EEEEENS4_23SM90_TMA_LOAD_MULTICASTENS4_14ComposedLayoutINS4_7SwizzleILi3ELi4ELi3EEENS4_18smem_ptr_flag_bitsILi32EEENST_INS5_IJNSA_ILi8EEENSA_ILi32EEEEEENS5_IJS18_SD_EEEEEEEvNS4_8identityES11_S1C_vS1D_EENS_8epilogue10collective6detail29Sm90TmaWarpSpecializedAdapterINS1G_15DefaultEpilogueIfSK_SK_NS1F_6thread17LinearCombinationIfLi1EffLNS1K_9ScaleType4KindE0ELNS_15FloatRoundStyleE2EfEENS1_15EpilogueDefaultEEEEEvvEEEEvNT_6ParamsE,"",@"SHT_CUDA_INFO"
	.sectionflags	@""
	.align	4


	//----- nvinfo : EIATTR_CUDA_API_VERSION
	.align		4
        /*0000*/ 	.byte	0x04, 0x37
        /*0002*/ 	.short	(.L_21 - .L_20)
.L_20:
        /*0004*/ 	.word	0x00000082


	//----- nvinfo : EIATTR_KPARAM_INFO
	.align		4
.L_21:
        /*0008*/ 	.byte	0x04, 0x17
        /*000a*/ 	.short	(.L_23 - .L_22)
.L_22:
        /*000c*/ 	.word	0x00000000
        /*0010*/ 	.short	0x0000
        /*0012*/ 	.short	0x0070
        /*0014*/ 	.byte	0x00, 0xf0, 0x01, 0x10


	//----- nvinfo : EIATTR_SPARSE_MMA_MASK
	.align		4
.L_23:
        /*0018*/ 	.byte	0x03, 0x50
        /*001a*/ 	.short	0x0000


	//----- nvinfo : EIATTR_MAXREG_COUNT
	.align		4
        /*001c*/ 	.byte	0x03, 0x1b
        /*001e*/ 	.short	0x00a8


	//----- nvinfo : EIATTR_NUM_BARRIERS
	.align		4
        /*0020*/ 	.byte	0x02, 0x4c
        /*0022*/ 	.byte	0x01
	.zero		1


	//----- nvinfo : EIATTR_EXTERNS
	.align		4
        /*0024*/ 	.byte	0x04, 0x0f
        /*0026*/ 	.short	(.L_25 - .L_24)


	//   ....[0]....
	.align		4
.L_24:
        /*0028*/ 	.word	index@(__assertfail)


	//----- nvinfo : EIATTR_MERCURY_ISA_VERSION
	.align		4
.L_25:
        /*002c*/ 	.byte	0x03, 0x5f
        /*002e*/ 	.short	0x0101


	//----- nvinfo : EIATTR_INT_WARP_WIDE_INSTR_OFFSETS
	.align		4
        /*0030*/ 	.byte	0x04, 0x31
        /*0032*/ 	.short	(.L_27 - .L_26)


	//   ....[0]....
.L_26:
        /*0034*/ 	.word	0x00000460


	//   ....[1]....
        /*0038*/ 	.word	0x00000490


	//   ....[2]....
        /*003c*/ 	.word	0x00000630


	//   ....[3]....
        /*0040*/ 	.word	0x00002260


	//----- nvinfo : EIATTR_COOP_GROUP_MASK_REGIDS
	.align		4
.L_27:
        /*0044*/ 	.byte	0x04, 0x29
        /*0046*/ 	.short	(.L_29 - .L_28)


	//   ....[0]....
.L_28:
        /*0048*/ 	.word	0xffffffff


	//   ....[1]....
        /*004c*/ 	.word	0xffffffff


	//   ....[2]....
        /*0050*/ 	.word	0xffffffff


	//   ....[3]....
        /*0054*/ 	.word	0xffffffff


	//   ....[4]....
        /*0058*/ 	.word	0xffffffff


	//   ....[5]....
        /*005c*/ 	.word	0xffffffff


	//----- nvinfo : EIATTR_COOP_GROUP_INSTR_OFFSETS
	.align		4
.L_29:
        /*0060*/ 	.byte	0x04, 0x28
        /*0062*/ 	.short	(.L_31 - .L_30)


	//   ....[0]....
.L_30:
        /*0064*/ 	.word	0x00000060


	//   ....[1]....
        /*0068*/ 	.word	0x00000070


	//   ....[2]....
        /*006c*/ 	.word	0x00000130


	//   ....[3]....
        /*0070*/ 	.word	0x000002b0


	//   ....[4]....
        /*0074*/ 	.word	0x000007e0


	//   ....[5]....
        /*0078*/ 	.word	0x00001460


	//----- nvinfo : EIATTR_REG_RECONFIG
	.align		4
.L_31:
        /*007c*/ 	.byte	0x01, 0x54
	.zero		2


	//----- nvinfo : EIATTR_SYSCALL_OFFSETS
	.align		4
        /*0080*/ 	.byte	0x04, 0x46
        /*0082*/ 	.short	(.L_33 - .L_32)


	//   ....[0]....
.L_32:
        /*0084*/ 	.word	0x00001650


	//----- nvinfo : EIATTR_MBARRIER_INSTR_OFFSETS
	.align		4
.L_33:
        /*0088*/ 	.byte	0x04, 0x39
        /*008a*/ 	.short	(.L_35 - .L_34)


	//   ....[0]....
.L_34:
        /*008c*/ 	.word	0x00000230
        /*0090*/ 	.word	0x000000ff
        /*0094*/ 	.word	0x00000000
        /*0098*/ 	.short	0x0100
        /*009a*/ 	.byte	0x08
	.zero		1


	//   ....[1]....
        /*009c*/ 	.word	0x00000240
        /*00a0*/ 	.word	0x000000ff
        /*00a4*/ 	.word	0x00000018
        /*00a8*/ 	.short	0x0100
        /*00aa*/ 	.byte	0x08
	.zero		1


	//   ....[2]....
        /*00ac*/ 	.word	0x00000250
        /*00b0*/ 	.word	0x000000ff
        /*00b4*/ 	.word	0x00000008
        /*00b8*/ 	.short	0x0100
        /*00ba*/ 	.byte	0x08
	.zero		1


	//   ....[3]....
        /*00bc*/ 	.word	0x00000260
        /*00c0*/ 	.word	0x000000ff
        /*00c4*/ 	.word	0x00000020
        /*00c8*/ 	.short	0x0100
        /*00ca*/ 	.byte	0x08
	.zero		1


	//   ....[4]....
        /*00cc*/ 	.word	0x00000270
        /*00d0*/ 	.word	0x000000ff
        /*00d4*/ 	.word	0x00000010
        /*00d8*/ 	.short	0x0100
        /*00da*/ 	.byte	0x08
	.zero		1


	//   ....[5]....
        /*00dc*/ 	.word	0x00000280
        /*00e0*/ 	.word	0x000000ff
        /*00e4*/ 	.word	0x00000028
        /*00e8*/ 	.short	0x0100
        /*00ea*/ 	.byte	0x08
	.zero		1


	//   ....[6]....
        /*00ec*/ 	.word	0x000006c0
        /*00f0*/ 	.word	0x000000ff
        /*00f4*/ 	.word	0x00000040
        /*00f8*/ 	.short	0x0100
        /*00fa*/ 	.byte	0x06
	.zero		1


	//   ....[7]....
        /*00fc*/ 	.word	0x00000760
        /*0100*/ 	.word	0x000000ff
        /*0104*/ 	.word	0x00000048
        /*0108*/ 	.short	0x0100
        /*010a*/ 	.byte	0x06
	.zero		1


	//   ....[8]....
        /*010c*/ 	.word	0x00001710
        /*0110*/ 	.word	0x00000003
        /*0114*/ 	.word	0x00000000
        /*0118*/ 	.short	0x010a
        /*011a*/ 	.byte	0x3f
	.zero		1


	//   ....[9]....
        /*011c*/ 	.word	0x00001770
        /*0120*/ 	.word	0x00000003
        /*0124*/ 	.word	0x00000000
        /*0128*/ 	.short	0x010a
        /*012a*/ 	.byte	0x3f
	.zero		1


	//   ....[10]....
        /*012c*/ 	.word	0x00001cb0
        /*0130*/ 	.word	0x00000005
        /*0134*/ 	.word	0x00000000
        /*0138*/ 	.short	0x010a
        /*013a*/ 	.byte	0x3f
	.zero		1


	//   ....[11]....
        /*013c*/ 	.word	0x00001cf0
        /*0140*/ 	.word	0x00000005
        /*0144*/ 	.word	0x00000000
        /*0148*/ 	.short	0x010a
        /*014a*/ 	.byte	0x3f
	.zero		1


	//   ....[12]....
        /*014c*/ 	.word	0x00002110
        /*0150*/ 	.word	0x00000004
        /*0154*/ 	.word	0x00000000
        /*0158*/ 	.short	0x0101
        /*015a*/ 	.byte	0x3f
	.zero		1


	//   ....[13]....
        /*015c*/ 	.word	0x00002300
        /*0160*/ 	.word	0x00000000
        /*0164*/ 	.word	0x00000000
        /*0168*/ 	.short	0x0101
        /*016a*/ 	.byte	0x3f
	.zero		1


	//   ....[14]....
        /*016c*/ 	.word	0x00006890
        /*0170*/ 	.word	0x00000015
        /*0174*/ 	.word	0x00000018
        /*0178*/ 	.short	0x010a
        /*017a*/ 	.byte	0x3f
	.zero		1


	//   ....[15]....
        /*017c*/ 	.word	0x00006d10
        /*0180*/ 	.word	0x00000006
        /*0184*/ 	.word	0x00000048
        /*0188*/ 	.short	0x0101
        /*018a*/ 	.byte	0x3f
	.zero		1


	//   ....[16]....
        /*018c*/ 	.word	0x00007440
        /*0190*/ 	.word	0x00000007
        /*0194*/ 	.word	0x00000000
        /*0198*/ 	.short	0x010a
        /*019a*/ 	.byte	0x3f
	.zero		1


	//   ....[17]....
        /*019c*/ 	.word	0x000074c0
        /*01a0*/ 	.word	0x00000006
        /*01a4*/ 	.word	0x00000000
        /*01a8*/ 	.short	0x010a
        /*01aa*/ 	.byte	0x3f
	.zero		1


	//   ....[18]....
        /*01ac*/ 	.word	0x00007550
        /*01b0*/ 	.word	0x00000003
        /*01b4*/ 	.word	0x00000000
        /*01b8*/ 	.short	0x010a
        /*01ba*/ 	.byte	0x3f
	.zero		1


	//   ....[19]....
        /*01bc*/ 	.word	0x000075b0
        /*01c0*/ 	.word	0x00000003
        /*01c4*/ 	.word	0x00000000
        /*01c8*/ 	.short	0x010a
        /*01ca*/ 	.byte	0x3f
	.zero		1


	//   ....[20]....
        /*01cc*/ 	.word	0x00007600
        /*01d0*/ 	.word	0x00000005
        /*01d4*/ 	.word	0x00000000
        /*01d8*/ 	.short	0x010a
        /*01da*/ 	.byte	0x3f
	.zero		1


	//   ....[21]....
        /*01dc*/ 	.word	0x000076d0
        /*01e0*/ 	.word	0x00000015
        /*01e4*/ 	.word	0x00000018
        /*01e8*/ 	.short	0x010a
        /*01ea*/ 	.byte	0x3f
	.zero		1


	//   ....[22]....
        /*01ec*/ 	.word	0x000077a0
        /*01f0*/ 	.word	0x00000007
        /*01f4*/ 	.word	0x00000000
        /*01f8*/ 	.short	0x010a
        /*01fa*/ 	.byte	0x3f
	.zero		1


	//   ....[23]....
        /*01fc*/ 	.word	0x000077f0
        /*0200*/ 	.word	0x00000006
        /*0204*/ 	.word	0x00000000
        /*0208*/ 	.short	0x010a
        /*020a*/ 	.byte	0x3f
	.zero		1


	//----- nvinfo : EIATTR_NUM_MBARRIERS
	.align		4
.L_35:
        /*020c*/ 	.byte	0x03, 0x38
        /*020e*/ 	.short	0x0008


	//----- nvinfo : EIATTR_EXIT_INSTR_OFFSETS
	.align		4
        /*0210*/ 	.byte	0x04, 0x1c
        /*0212*/ 	.short	(.L_37 - .L_36)


	//   ....[0]....
.L_36:
        /*0214*/ 	.word	0x000009b0


	//   ....[1]....
        /*0218*/ 	.word	0x000011c0


	//   ....[2]....
        /*021c*/ 	.word	0x00005f50


	//   ....[3]....
        /*0220*/ 	.word	0x000064b0


	//   ....[4]....
        /*0224*/ 	.word	0x000075a0


	//----- nvinfo : EIATTR_MAX_THREADS
	.align		4
.L_37:
        /*0228*/ 	.byte	0x04, 0x05
        /*022a*/ 	.short	(.L_39 - .L_38)
.L_38:
        /*022c*/ 	.word	0x00000180
        /*0230*/ 	.word	0x00000001
        /*0234*/ 	.word	0x00000001


	//----- nvinfo : EIATTR_CRS_STACK_SIZE
	.align		4
.L_39:
        /*0238*/ 	.byte	0x04, 0x1e
        /*023a*/ 	.short	(.L_41 - .L_40)
.L_40:
        /*023c*/ 	.word	0x00000000


	//----- nvinfo : EIATTR_CBANK_PARAM_SIZE
	.align		4
.L_41:
        /*0240*/ 	.byte	0x03, 0x19
        /*0242*/ 	.short	0x0470


	//----- nvinfo : EIATTR_PARAM_CBANK
	.align		4
        /*0244*/ 	.byte	0x04, 0x0a
        /*0246*/ 	.short	(.L_43 - .L_42)
	.align		4
.L_42:
        /*0248*/ 	.word	index@(.nv.constant0._ZN7cutlass13device_kernelINS_4gemm6kernel13GemmUniversalIN4cute5tupleIJiiiiEEENS1_10collective13CollectiveMmaINS1_34MainloopSm90TmaGmmaWarpSpecializedILi3ENS5_IJNS4_1CILi2EEENSA_ILi4EEENSA_ILi1EEEEEENS1_35KernelTmaWarpSpecializedCooperativeEEENS5_IJNSA_ILi128EEESH_NSA_ILi64EEEEEEfNS5_IJlSD_lEEEfSK_NS4_8TiledMMAINS4_8MMA_AtomIJNS4_4SM904GMMA30MMA_64x128x8_F32TF32TF32_SS_TNILNSO_7ScaleInE1ELSQ_1EEEEEENS4_6LayoutINS5_IJSB_SD_SD_EEENS5_IJSD_NSA_ILi0EEESV_EEEEENS5_IJNS4_10UnderscoreESY_SY_EEEEENS4_23SM90_TMA_LOAD_MULTICASTENS4_14ComposedLayoutINS4_7SwizzleILi3ELi4ELi3EEENS4_18smem_ptr_flag_bitsILi32EEENST_INS5_IJNSA_ILi8EEENSA_ILi32EEEEEENS5_IJS18_SD_EEEEEEEvNS4_8identityES11_S1C_vS1D_EENS_8epilogue10collective6detail29Sm90TmaWarpSpecializedAdapterINS1G_15DefaultEpilogueIfSK_SK_NS1F_6thread17LinearCombinationIfLi1EffLNS1K_9ScaleType4KindE0ELNS_15FloatRoundStyleE2EfEENS1_15EpilogueDefaultEEEEEvvEEEEvNT_6ParamsE)
        /*024c*/ 	.short	0x0210
        /*024e*/ 	.short	0x0470


	//----- nvinfo : EIATTR_SW_WAR
	.align		4
.L_43:
        /*0250*/ 	.byte	0x04, 0x36
        /*0252*/ 	.short	(.L_45 - .L_44)
.L_44:
        /*0254*/ 	.word	0x00000008
.L_45:


//--------------------- .nv.callgraph             --------------------------
	.section	.nv.callgraph,"",@"SHT_CUDA_CALLGRAPH"
	.align	4
	.sectionentsize	8
	.align		4
        /*0000*/ 	.word	0x00000000
	.align		4
        /*0004*/ 	.word	0xffffffff
	.align		4
        /*0008*/ 	.word	index@(_ZN7cutlass13device_kernelINS_4gemm6kernel13GemmUniversalIN4cute5tupleIJiiiiEEENS1_10collective13CollectiveMmaINS1_34MainloopSm90TmaGmmaWarpSpecializedILi3ENS5_IJNS4_1CILi2EEENSA_ILi4EEENSA_ILi1EEEEEENS1_35KernelTmaWarpSpecializedCooperativeEEENS5_IJNSA_ILi128EEESH_NSA_ILi64EEEEEEfNS5_IJlSD_lEEEfSK_NS4_8TiledMMAINS4_8MMA_AtomIJNS4_4SM904GMMA30MMA_64x128x8_F32TF32TF32_SS_TNILNSO_7ScaleInE1ELSQ_1EEEEEENS4_6LayoutINS5_IJSB_SD_SD_EEENS5_IJSD_NSA_ILi0EEESV_EEEEENS5_IJNS4_10UnderscoreESY_SY_EEEEENS4_23SM90_TMA_LOAD_MULTICASTENS4_14ComposedLayoutINS4_7SwizzleILi3ELi4ELi3EEENS4_18smem_ptr_flag_bitsILi32EEENST_INS5_IJNSA_ILi8EEENSA_ILi32EEEEEENS5_IJS18_SD_EEEEEEEvNS4_8identityES11_S1C_vS1D_EENS_8epilogue10collective6detail29Sm90TmaWarpSpecializedAdapterINS1G_15DefaultEpilogueIfSK_SK_NS1F_6thread17LinearCombinationIfLi1EffLNS1K_9ScaleType4KindE0ELNS_15FloatRoundStyleE2EfEENS1_15EpilogueDefaultEEEEEvvEEEEvNT_6ParamsE)
	.align		4
        /*000c*/ 	.word	index@(__assertfail)
	.align		4
        /*0010*/ 	.word	0x00000000
	.align		4
        /*0014*/ 	.word	0xfffffffe
	.align		4
        /*0018*/ 	.word	0x00000000
	.align		4
        /*001c*/ 	.word	0xfffffffd
	.align		4
        /*0020*/ 	.word	0x00000000
	.align		4
        /*0024*/ 	.word	0xfffffffc


//--------------------- .nv.constant4             --------------------------
	.section	.nv.constant4,"a",@progbits
	.align	8
	.align		8
.nv.constant4:
        /*0000*/ 	.dword	__assertfail
	.align		8
        /*0008*/ 	.dword	__unnamed_1
	.align		8
        /*0010*/ 	.dword	_ZN40_INTERNAL_310cb8cd_4_k_cu_e881bf28_228814cuda3std3__45__cpo5beginE
	.align		8
        /*0018*/ 	.dword	_ZN40_INTERNAL_310cb8cd_4_k_cu_e881bf28_228814cuda3std3__45__cpo3endE
	.align		8
        /*0020*/ 	.dword	_ZN40_INTERNAL_310cb8cd_4_k_cu_e881bf28_228814cuda3std3__45__cpo6cbeginE
	.align		8
        /*0028*/ 	.dword	_ZN40_INTERNAL_310cb8cd_4_k_cu_e881bf28_228814cuda3std3__45__cpo4cendE
	.align		8
        /*0030*/ 	.dword	_ZN40_INTERNAL_310cb8cd_4_k_cu_e881bf28_228814cuda3std3__442_GLOBAL__N__310cb8cd_4_k_cu_e881bf28_228816ignoreE
	.align		8
        /*0038*/ 	.dword	_ZN40_INTERNAL_310cb8cd_4_k_cu_e881bf28_228814cuda3std3__419piecewise_constructE
	.align		8
        /*0040*/ 	.dword	_ZN40_INTERNAL_310cb8cd_4_k_cu_e881bf28_228814cuda3std3__48in_placeE
	.align		8
        /*0048*/ 	.dword	_ZN40_INTERNAL_310cb8cd_4_k_cu_e881bf28_228814cuda3std6ranges3__45__cpo4swapE
	.align		8
        /*0050*/ 	.dword	_ZN40_INTERNAL_310cb8cd_4_k_cu_e881bf28_228814cuda3std6ranges3__45__cpo9iter_moveE
	.align		8
        /*0058*/ 	.dword	_ZN40_INTERNAL_310cb8cd_4_k_cu_e881bf28_228814cute7productE
	.align		8
        /*0060*/ 	.dword	_ZN40_INTERNAL_310cb8cd_4_k_cu_e881bf28_228814cute1_E
	.align		8
        /*0068*/ 	.dword	$str$22
	.align		8
        /*0070*/ 	.dword	$str$23


//--------------------- .text._ZN7cutlass13device_kernelINS_4gemm6kernel13GemmUniversalIN4cute5tupleIJiiiiEEENS1_10collective13CollectiveMmaINS1_34MainloopSm90TmaGmmaWarpSpecializedILi3ENS5_IJNS4_1CILi2EEENSA_ILi4EEENSA_ILi1EEEEEENS1_35KernelTmaWarpSpecializedCooperativeEEENS5_IJNSA_ILi128EEESH_NSA_ILi64EEEEEEfNS5_IJlSD_lEEEfSK_NS4_8TiledMMAINS4_8MMA_AtomIJNS4_4SM904GMMA30MMA_64x128x8_F32TF32TF32_SS_TNILNSO_7ScaleInE1ELSQ_1EEEEEENS4_6LayoutINS5_IJSB_SD_SD_EEENS5_IJSD_NSA_ILi0EEESV_EEEEENS5_IJNS4_10UnderscoreESY_SY_EEEEENS4_23SM90_TMA_LOAD_MULTICASTENS4_14ComposedLayoutINS4_7SwizzleILi3ELi4ELi3EEENS4_18smem_ptr_flag_bitsILi32EEENST_INS5_IJNSA_ILi8EEENSA_ILi32EEEEEENS5_IJS18_SD_EEEEEEEvNS4_8identityES11_S1C_vS1D_EENS_8epilogue10collective6detail29Sm90TmaWarpSpecializedAdapterINS1G_15DefaultEpilogueIfSK_SK_NS1F_6thread17LinearCombinationIfLi1EffLNS1K_9ScaleType4KindE0ELNS_15FloatRoundStyleE2EfEENS1_15EpilogueDefaultEEEEEvvEEEEvNT_6ParamsE --------------------------
	.section	.text._ZN7cutlass13device_kernelINS_4gemm6kernel13GemmUniversalIN4cute5tupleIJiiiiEEENS1_10collective13CollectiveMmaINS1_34MainloopSm90TmaGmmaWarpSpecializedILi3ENS5_IJNS4_1CILi2EEENSA_ILi4EEENSA_ILi1EEEEEENS1_35KernelTmaWarpSpecializedCooperativeEEENS5_IJNSA_ILi128EEESH_NSA_ILi64EEEEEEfNS5_IJlSD_lEEEfSK_NS4_8TiledMMAINS4_8MMA_AtomIJNS4_4SM904GMMA30MMA_64x128x8_F32TF32TF32_SS_TNILNSO_7ScaleInE1ELSQ_1EEEEEENS4_6LayoutINS5_IJSB_SD_SD_EEENS5_IJSD_NSA_ILi0EEESV_EEEEENS5_IJNS4_10UnderscoreESY_SY_EEEEENS4_23SM90_TMA_LOAD_MULTICASTENS4_14ComposedLayoutINS4_7SwizzleILi3ELi4ELi3EEENS4_18smem_ptr_flag_bitsILi32EEENST_INS5_IJNSA_ILi8EEENSA_ILi32EEEEEENS5_IJS18_SD_EEEEEEEvNS4_8identityES11_S1C_vS1D_EENS_8epilogue10collective6detail29Sm90TmaWarpSpecializedAdapterINS1G_15DefaultEpilogueIfSK_SK_NS1F_6thread17LinearCombinationIfLi1EffLNS1K_9ScaleType4KindE0ELNS_15FloatRoundStyleE2EfEENS1_15EpilogueDefaultEEEEEvvEEEEvNT_6ParamsE,"ax",@progbits
	.align	128
.text._ZN7cutlass13device_kernelINS_4gemm6kernel13GemmUniversalIN4cute5tupleIJiiiiEEENS1_10collective13CollectiveMmaINS1_34MainloopSm90TmaGmmaWarpSpecializedILi3ENS5_IJNS4_1CILi2EEENSA_ILi4EEENSA_ILi1EEEEEENS1_35KernelTmaWarpSpecializedCooperativeEEENS5_IJNSA_ILi128EEESH_NSA_ILi64EEEEEEfNS5_IJlSD_lEEEfSK_NS4_8TiledMMAINS4_8MMA_AtomIJNS4_4SM904GMMA30MMA_64x128x8_F32TF32TF32_SS_TNILNSO_7ScaleInE1ELSQ_1EEEEEENS4_6LayoutINS5_IJSB_SD_SD_EEENS5_IJSD_NSA_ILi0EEESV_EEEEENS5_IJNS4_10UnderscoreESY_SY_EEEEENS4_23SM90_TMA_LOAD_MULTICASTENS4_14ComposedLayoutINS4_7SwizzleILi3ELi4ELi3EEENS4_18smem_ptr_flag_bitsILi32EEENST_INS5_IJNSA_ILi8EEENSA_ILi32EEEEEENS5_IJS18_SD_EEEEEEEvNS4_8identityES11_S1C_vS1D_EENS_8epilogue10collective6detail29Sm90TmaWarpSpecializedAdapterINS1G_15DefaultEpilogueIfSK_SK_NS1F_6thread17LinearCombinationIfLi1EffLNS1K_9ScaleType4KindE0ELNS_15FloatRoundStyleE2EfEENS1_15EpilogueDefaultEEEEEvvEEEEvNT_6ParamsE:
        .type           _ZN7cutlass13device_kernelINS_4gemm6kernel13GemmUniversalIN4cute5tupleIJiiiiEEENS1_10collective13CollectiveMmaINS1_34MainloopSm90TmaGmmaWarpSpecializedILi3ENS5_IJNS4_1CILi2EEENSA_ILi4EEENSA_ILi1EEEEEENS1_35KernelTmaWarpSpecializedCooperativeEEENS5_IJNSA_ILi128EEESH_NSA_ILi64EEEEEEfNS5_IJlSD_lEEEfSK_NS4_8TiledMMAINS4_8MMA_AtomIJNS4_4SM904GMMA30MMA_64x128x8_F32TF32TF32_SS_TNILNSO_7ScaleInE1ELSQ_1EEEEEENS4_6LayoutINS5_IJSB_SD_SD_EEENS5_IJSD_NSA_ILi0EEESV_EEEEENS5_IJNS4_10UnderscoreESY_SY_EEEEENS4_23SM90_TMA_LOAD_MULTICASTENS4_14ComposedLayoutINS4_7SwizzleILi3ELi4ELi3EEENS4_18smem_ptr_flag_bitsILi32EEENST_INS5_IJNSA_ILi8EEENSA_ILi32EEEEEENS5_IJS18_SD_EEEEEEEvNS4_8identityES11_S1C_vS1D_EENS_8epilogue10collective6detail29Sm90TmaWarpSpecializedAdapterINS1G_15DefaultEpilogueIfSK_SK_NS1F_6thread17LinearCombinationIfLi1EffLNS1K_9ScaleType4KindE0ELNS_15FloatRoundStyleE2EfEENS1_15EpilogueDefaultEEEEEvvEEEEvNT_6ParamsE,@function
        .size           _ZN7cutlass13device_kernelINS_4gemm6kernel13GemmUniversalIN4cute5tupleIJiiiiEEENS1_10collective13CollectiveMmaINS1_34MainloopSm90TmaGmmaWarpSpecializedILi3ENS5_IJNS4_1CILi2EEENSA_ILi4EEENSA_ILi1EEEEEENS1_35KernelTmaWarpSpecializedCooperativeEEENS5_IJNSA_ILi128EEESH_NSA_ILi64EEEEEEfNS5_IJlSD_lEEEfSK_NS4_8TiledMMAINS4_8MMA_AtomIJNS4_4SM904GMMA30MMA_64x128x8_F32TF32TF32_SS_TNILNSO_7ScaleInE1ELSQ_1EEEEEENS4_6LayoutINS5_IJSB_SD_SD_EEENS5_IJSD_NSA_ILi0EEESV_EEEEENS5_IJNS4_10UnderscoreESY_SY_EEEEENS4_23SM90_TMA_LOAD_MULTICASTENS4_14ComposedLayoutINS4_7SwizzleILi3ELi4ELi3EEENS4_18smem_ptr_flag_bitsILi32EEENST_INS5_IJNSA_ILi8EEENSA_ILi32EEEEEENS5_IJS18_SD_EEEEEEEvNS4_8identityES11_S1C_vS1D_EENS_8epilogue10collective6detail29Sm90TmaWarpSpecializedAdapterINS1G_15DefaultEpilogueIfSK_SK_NS1F_6thread17LinearCombinationIfLi1EffLNS1K_9ScaleType4KindE0ELNS_15FloatRoundStyleE2EfEENS1_15EpilogueDefaultEEEEEvvEEEEvNT_6ParamsE,(.L_x_195 - _ZN7cutlass13device_kernelINS_4gemm6kernel13GemmUniversalIN4cute5tupleIJiiiiEEENS1_10collective13CollectiveMmaINS1_34MainloopSm90TmaGmmaWarpSpecializedILi3ENS5_IJNS4_1CILi2EEENSA_ILi4EEENSA_ILi1EEEEEENS1_35KernelTmaWarpSpecializedCooperativeEEENS5_IJNSA_ILi128EEESH_NSA_ILi64EEEEEEfNS5_IJlSD_lEEEfSK_NS4_8TiledMMAINS4_8MMA_AtomIJNS4_4SM904GMMA30MMA_64x128x8_F32TF32TF32_SS_TNILNSO_7ScaleInE1ELSQ_1EEEEEENS4_6LayoutINS5_IJSB_SD_SD_EEENS5_IJSD_NSA_ILi0EEESV_EEEEENS5_IJNS4_10UnderscoreESY_SY_EEEEENS4_23SM90_TMA_LOAD_MULTICASTENS4_14ComposedLayoutINS4_7SwizzleILi3ELi4ELi3EEENS4_18smem_ptr_flag_bitsILi32EEENST_INS5_IJNSA_ILi8EEENSA_ILi32EEEEEENS5_IJS18_SD_EEEEEEEvNS4_8identityES11_S1C_vS1D_EENS_8epilogue10collective6detail29Sm90TmaWarpSpecializedAdapterINS1G_15DefaultEpilogueIfSK_SK_NS1F_6thread17LinearCombinationIfLi1EffLNS1K_9ScaleType4KindE0ELNS_15FloatRoundStyleE2EfEENS1_15EpilogueDefaultEEEEEvvEEEEvNT_6ParamsE)
        .other          _ZN7cutlass13device_kernelINS_4gemm6kernel13GemmUniversalIN4cute5tupleIJiiiiEEENS1_10collective13CollectiveMmaINS1_34MainloopSm90TmaGmmaWarpSpecializedILi3ENS5_IJNS4_1CILi2EEENSA_ILi4EEENSA_ILi1EEEEEENS1_35KernelTmaWarpSpecializedCooperativeEEENS5_IJNSA_ILi128EEESH_NSA_ILi64EEEEEEfNS5_IJlSD_lEEEfSK_NS4_8TiledMMAINS4_8MMA_AtomIJNS4_4SM904GMMA30MMA_64x128x8_F32TF32TF32_SS_TNILNSO_7ScaleInE1ELSQ_1EEEEEENS4_6LayoutINS5_IJSB_SD_SD_EEENS5_IJSD_NSA_ILi0EEESV_EEEEENS5_IJNS4_10UnderscoreESY_SY_EEEEENS4_23SM90_TMA_LOAD_MULTICASTENS4_14ComposedLayoutINS4_7SwizzleILi3ELi4ELi3EEENS4_18smem_ptr_flag_bitsILi32EEENST_INS5_IJNSA_ILi8EEENSA_ILi32EEEEEENS5_IJS18_SD_EEEEEEEvNS4_8identityES11_S1C_vS1D_EENS_8epilogue10collective6detail29Sm90TmaWarpSpecializedAdapterINS1G_15DefaultEpilogueIfSK_SK_NS1F_6thread17LinearCombinationIfLi1EffLNS1K_9ScaleType4KindE0ELNS_15FloatRoundStyleE2EfEENS1_15EpilogueDefaultEEEEEvvEEEEvNT_6ParamsE,@"STO_CUDA_ENTRY STV_DEFAULT"
_ZN7cutlass13device_kernelINS_4gemm6kernel13GemmUniversalIN4cute5tupleIJiiiiEEENS1_10collective13CollectiveMmaINS1_34MainloopSm90TmaGmmaWarpSpecializedILi3ENS5_IJNS4_1CILi2EEENSA_ILi4EEENSA_ILi1EEEEEENS1_35KernelTmaWarpSpecializedCooperativeEEENS5_IJNSA_ILi128EEESH_NSA_ILi64EEEEEEfNS5_IJlSD_lEEEfSK_NS4_8TiledMMAINS4_8MMA_AtomIJNS4_4SM904GMMA30MMA_64x128x8_F32TF32TF32_SS_TNILNSO_7ScaleInE1ELSQ_1EEEEEENS4_6LayoutINS5_IJSB_SD_SD_EEENS5_IJSD_NSA_ILi0EEESV_EEEEENS5_IJNS4_10UnderscoreESY_SY_EEEEENS4_23SM90_TMA_LOAD_MULTICASTENS4_14ComposedLayoutINS4_7SwizzleILi3ELi4ELi3EEENS4_18smem_ptr_flag_bitsILi32EEENST_INS5_IJNSA_ILi8EEENSA_ILi32EEEEEENS5_IJS18_SD_EEEEEEEvNS4_8identityES11_S1C_vS1D_EENS_8epilogue10collective6detail29Sm90TmaWarpSpecializedAdapterINS1G_15DefaultEpilogueIfSK_SK_NS1F_6thread17LinearCombinationIfLi1EffLNS1K_9ScaleType4KindE0ELNS_15FloatRoundStyleE2EfEENS1_15EpilogueDefaultEEEEEvvEEEEvNT_6ParamsE:
[----:B------:R-:W0:Y:S01]  /*0000*/  LDC R1, c[0x0][0x28] ;  /* 0x00000a00ff017b82 */ /* 0x000e220000000800 */
[----:B------:R-:W1:Y:S01]  /*0010*/  S2R R95, SR_TID.X ;  /* 0x00000000005f7919 */ /* 0x000e620000002100 */
[----:B------:R-:W-:Y:S01]  /*0020*/  ELECT P0, URZ, PT ;  /* 0x00000000003f782f */ /* 0x000fe20003800000 */
[----:B------:R-:W-:Y:S01]  /*0030*/  BSSY B0, `(.L_x_0) ;  /* 0x000000f000007945 */ /* 0x000fe20003800000 */
[--C-:B-1----:R-:W-:Y:S02]  /*0040*/  SHF.R.U32.HI R0, RZ, 0x5, R95.reuse ;  /* 0x00000005ff007819 */ /* 0x102fe4000001165f */
[----:B------:R-:W-:-:S03]  /*0050*/  SHF.R.U32.HI R7, RZ, 0x7, R95 ;  /* 0x00000007ff077819 */ /* 0x000fc6000001165f */
[----:B------:R-:W1:Y:S04]  /*0060*/  SHFL.IDX PT, R3, R0, RZ, 0x1f ;  /* 0x00001fff00037589 */ /* 0x000e6800000e0000 */
[----:B------:R2:W3:Y:S01]  /*0070*/  SHFL.IDX PT, R2, R7, RZ, 0x1f ;  /* 0x00001fff07027589 */ /* 0x0004e200000e0000 */
[----:B-1----:R-:W-:-:S13]  /*0080*/  ISETP.NE.OR P0, PT, R3, RZ, !P0 ;  /* 0x000000ff0300720c */ /* 0x002fda0004705670 */
[----:B0-23--:R-:W-:Y:S05]  /*0090*/  @P0 BRA `(.L_x_1) ;  /* 0x0000000000200947 */ /* 0x00dfea0003800000 */
[----:B------:R-:W-:Y:S02]  /*00a0*/  ULDC.64 UR4, c[0x0][0x198] ;  /* 0x0000660000047ab9 */ /* 0x000fe40000000a00 */
[----:B------:R-:W-:Y:S02]  /*00b0*/  UIADD3 UR6, UP0, UR4, 0xf0, URZ ;  /* 0x000000f004067890 */ /* 0x000fe4000ff1e03f */
[----:B------:R-:W-:Y:S02]  /*00c0*/  UIADD3 UR4, UP1, UR4, 0x1f0, URZ ;  /* 0x000001f004047890 */ /* 0x000fe4000ff3e03f */
[----:B------:R-:W-:Y:S02]  /*00d0*/  UIADD3.X UR7, URZ, UR5, URZ, UP0, !UPT ;  /* 0x000000053f077290 */ /* 0x000fe400087fe43f */
[----:B------:R-:W-:-:S07]  /*00e0*/  UIADD3.X UR5, URZ, UR5, URZ, UP1, !UPT ;  /* 0x000000053f057290 */ /* 0x000fce0008ffe43f */
[----:B------:R0:W-:Y:S02]  /*00f0*/  UTMACCTL.PF [UR6] ;  /* 0x00000000060079b9 */ /* 0x0001e40008040000 */
[----:B------:R0:W-:Y:S02]  /*0100*/  UTMACCTL.PF [UR4] ;  /* 0x00000000040079b9 */ /* 0x0001e40008040000 */
[----:B0-----:R-:W-:Y:S01]  /*0110*/  NOP ;  /* 0x0000000000007918 */ /* 0x001fe20000000000 */
.L_x_1:
[----:B------:R-:W-:Y:S05]  /*0120*/  BSYNC B0 ;  /* 0x0000000000007941 */ /* 0x000fea0003800000 */
.L_x_0:
[----:B------:R-:W0:Y:S02]  /*0130*/  SHFL.IDX PT, R5, R0, RZ, 0x1f ;  /* 0x00001fff00057589 */ /* 0x000e2400000e0000 */
[----:B0-----:R-:W-:-:S13]  /*0140*/  ISETP.NE.AND P0, PT, R5, RZ, PT ;  /* 0x000000ff0500720c */ /* 0x001fda0003f05270 */
[----:B------:R-:W-:Y:S05]  /*0150*/  @P0 BRA `(.L_x_2) ;  /* 0x0000000000500947 */ /* 0x000fea0003800000 */
[----:B------:R-:W0:Y:S01]  /*0160*/  S2UR UR8, SR_CgaCtaId ;  /* 0x00000000000879c3 */ /* 0x000e220000008800 */
[----:B------:R-:W-:Y:S01]  /*0170*/  UMOV UR4, 0x400 ;  /* 0x0000040000047882 */ /* 0x000fe20000000000 */
[----:B------:R-:W-:Y:S01]  /*0180*/  UMOV UR5, 0x1 ;  /* 0x0000000100057882 */ /* 0x000fe20000000000 */
[----:B------:R-:W-:Y:S01]  /*0190*/  UMOV UR6, 0xa ;  /* 0x0000000a00067882 */ /* 0x000fe20000000000 */
[----:B------:R-:W-:Y:S01]  /*01a0*/  ELECT P0, URZ, PT ;  /* 0x00000000003f782f */ /* 0x000fe20003800000 */
[----:B------:R-:W-:-:S04]  /*01b0*/  UIADD3 UR6, -UR6, 0x100000, URZ ;  /* 0x0010000006067890 */ /* 0x000fc8000fffe13f */
[----:B------:R-:W-:Y:S02]  /*01c0*/  USHF.L.U32 UR7, UR6, 0xb, URZ ;  /* 0x0000000b06077899 */ /* 0x000fe4000800063f */
[----:B------:R-:W-:Y:S02]  /*01d0*/  USHF.L.U32 UR6, UR6, 0x1, URZ ;  /* 0x0000000106067899 */ /* 0x000fe4000800063f */
[----:B0-----:R-:W-:Y:S02]  /*01e0*/  ULEA UR8, UR8, UR4, 0x18 ;  /* 0x0000000408087291 */ /* 0x001fe4000f8ec03f */
[----:B------:R-:W-:-:S04]  /*01f0*/  UIADD3 UR4, -UR5, 0x100000, URZ ;  /* 0x0010000005047890 */ /* 0x000fc8000fffe13f */
[----:B------:R-:W-:Y:S02]  /*0200*/  USHF.L.U32 UR5, UR4, 0xb, URZ ;  /* 0x0000000b04057899 */ /* 0x000fe4000800063f */
[----:B------:R-:W-:Y:S01]  /*0210*/  USHF.L.U32 UR4, UR4, 0x1, URZ ;  /* 0x0000000104047899 */ /* 0x000fe2000800063f */
[----:B------:R-:W0:Y:S11]  /*0220*/  FENCE.VIEW.ASYNC.S ;  /* 0x00000000000073c6 */ /* 0x000e360000000000 */
[----:B0-----:R0:W1:Y:S01]  /*0230*/  SYNCS.EXCH.64 URZ, [UR8], UR4 ;  /* 0x00000004083f75b2 */ /* 0x0010620008000100 */
[----:B------:R0:W2:Y:S01]  /*0240*/  SYNCS.EXCH.64 URZ, [UR8+0x18], UR6 ;  /* 0x00001806083f75b2 */ /* 0x0000a20008000100 */
[----:B------:R0:W3:Y:S01]  /*0250*/  SYNCS.EXCH.64 URZ, [UR8+0x8], UR4 ;  /* 0x00000804083f75b2 */ /* 0x0000e20008000100 */
[----:B------:R0:W4:Y:S01]  /*0260*/  SYNCS.EXCH.64 URZ, [UR8+0x20], UR6 ;  /* 0x00002006083f75b2 */ /* 0x0001220008000100 */
[----:B------:R0:W0:Y:S01]  /*0270*/  SYNCS.EXCH.64 URZ, [UR8+0x10], UR4 ;  /* 0x00001004083f75b2 */ /* 0x0000220008000100 */
[----:B------:R0:W0:Y:S01]  /*0280*/  SYNCS.EXCH.64 URZ, [UR8+0x28], UR6 ;  /* 0x00002806083f75b2 */ /* 0x0000220008000100 */
[----:B------:R-:W-:Y:S01]  /*0290*/  NOP ;  /* 0x0000000000007918 */ /* 0x000fe20000000000 */
.L_x_2:
[----:B------:R-:W-:Y:S01]  /*02a0*/  SHF.R.S32.HI R4, RZ, 0x1f, R95 ;  /* 0x0000001fff047819 */ /* 0x000fe2000001145f */
[----:B------:R-:W5:Y:S01]  /*02b0*/  SHFL.IDX PT, R0, R0, RZ, 0x1f ;  /* 0x00001fff00007589 */ /* 0x000f6200000e0000 */
[----:B0-----:R-:W0:Y:S01]  /*02c0*/  S2UR UR8, SR_CTAID.X ;  /* 0x00000000000879c3 */ /* 0x001e220000002500 */
[----:B------:R-:W-:Y:S02]  /*02d0*/  ELECT P0, URZ, PT ;  /* 0x00000000003f782f */ /* 0x000fe40003800000 */
[----:B------:R-:W-:Y:S01]  /*02e0*/  LEA.HI R4, R4, R95, RZ, 0x7 ;  /* 0x0000005f04047211 */ /* 0x000fe200078f38ff */
[----:B------:R-:W-:Y:S01]  /*02f0*/  ULDC UR4, c[0x0][0x150] ;  /* 0x0000540000047ab9 */ /* 0x000fe20000000800 */
[----:B------:R-:W-:Y:S01]  /*0300*/  SHF.R.S32.HI R6, RZ, 0x1f, R5 ;  /* 0x0000001fff067819 */ /* 0x000fe20000011405 */
[----:B------:R-:W-:Y:S01]  /*0310*/  NOP ;  /* 0x0000000000007918 */ /* 0x000fe20000000000 */
[----:B------:R-:W-:Y:S01]  /*0320*/  LOP3.LUT R4, R4, 0xffffff80, RZ, 0xc0, !PT ;  /* 0xffffff8004047812 */ /* 0x000fe200078ec0ff */
[----:B------:R-:W-:Y:S01]  /*0330*/  NOP ;  /* 0x0000000000007918 */ /* 0x000fe20000000000 */
[----:B------:R-:W-:Y:S01]  /*0340*/  LEA.HI R6, R6, R5, RZ, 0x2 ;  /* 0x0000000506067211 */ /* 0x000fe200078f10ff */
[----:B------:R-:W1:Y:S01]  /*0350*/  LDC R11, c[0x0][0x144] ;  /* 0x00005100ff0b7b82 */ /* 0x000e620000000800 */
[----:B------:R-:W-:Y:S01]  /*0360*/  IMAD.MOV.U32 R22, RZ, RZ, 0x1 ;  /* 0x00000001ff167424 */ /* 0x000fe200078e00ff */
[----:B------:R-:W-:Y:S01]  /*0370*/  ISETP.NE.AND P3, PT, R2, RZ, PT ;  /* 0x000000ff0200720c */ /* 0x000fe20003f65270 */
[----:B------:R-:W-:Y:S01]  /*0380*/  IMAD.IADD R8, R95, 0x1, -R4 ;  /* 0x000000015f087824 */ /* 0x000fe200078e0a04 */
[----:B------:R-:W-:Y:S01]  /*0390*/  LOP3.LUT R6, R6, 0x3ffffffc, RZ, 0xc0, !PT ;  /* 0x3ffffffc06067812 */ /* 0x000fe200078ec0ff */
[----:B------:R-:W2:Y:S03]  /*03a0*/  S2R R4, SR_CTAID.Y ;  /* 0x0000000000047919 */ /* 0x000ea60000002600 */
[----:B------:R-:W-:Y:S01]  /*03b0*/  SHF.R.S32.HI R9, RZ, 0x1f, R8 ;  /* 0x0000001fff097819 */ /* 0x000fe20000011408 */
[----:B------:R-:W-:Y:S01]  /*03c0*/  IMAD.IADD R6, R5, 0x1, -R6 ;  /* 0x0000000105067824 */ /* 0x000fe200078e0a06 */
[----:B------:R-:W3:Y:S02]  /*03d0*/  LDC R13, c[0x0][0x140] ;  /* 0x00005000ff0d7b82 */ /* 0x000ee40000000800 */
[----:B------:R-:W-:-:S02]  /*03e0*/  LEA.HI R9, R9, R8, RZ, 0x3 ;  /* 0x0000000809097211 */ /* 0x000fc400078f18ff */
[----:B-----5:R-:W-:Y:S02]  /*03f0*/  ISETP.NE.OR P0, PT, R0, RZ, !P0 ;  /* 0x000000ff0000720c */ /* 0x020fe40004705670 */
[--C-:B------:R-:W-:Y:S02]  /*0400*/  SHF.R.S32.HI R0, RZ, 0x3, R9.reuse ;  /* 0x00000003ff007819 */ /* 0x100fe40000011409 */
[----:B0-----:R-:W-:Y:S02]  /*0410*/  I2FP.F32.U32 R10, UR8 ;  /* 0x00000008000a7c45 */ /* 0x001fe40008201000 */
[----:B------:R-:W-:-:S03]  /*0420*/  SHF.R.S32.HI R9, RZ, 0x1f, R9 ;  /* 0x0000001fff097819 */ /* 0x000fc60000011409 */
[----:B------:R-:W-:Y:S01]  /*0430*/  FMUL R10, R10, UR4 ;  /* 0x000000040a0a7c20 */ /* 0x000fe20008400000 */
[----:B------:R-:W-:Y:S01]  /*0440*/  LEA.HI R9, R9, R0, RZ, 0x2 ;  /* 0x0000000009097211 */ /* 0x000fe200078f10ff */
[----:B------:R-:W-:Y:S02]  /*0450*/  ULDC UR4, c[0x0][0x154] ;  /* 0x0000550000047ab9 */ /* 0x000fe40000000800 */
[----:B------:R-:W-:Y:S01]  /*0460*/  VOTEU.ALL UP0, P0 ;  /* 0x00000000003f7886 */ /* 0x000fe20000000000 */
[----:B------:R-:W-:Y:S01]  /*0470*/  LOP3.LUT R9, R9, 0xfffffffc, RZ, 0xc0, !PT ;  /* 0xfffffffc09097812 */ /* 0x000fe200078ec0ff */
[----:B------:R-:W0:Y:S01]  /*0480*/  F2I.U32.TRUNC.NTZ R10, R10 ;  /* 0x0000000a000a7305 */ /* 0x000e22000020f000 */
[----:B------:R-:W-:Y:S02]  /*0490*/  VOTEU.ALL UP1, P0 ;  /* 0x00000000003f7886 */ /* 0x000fe40000020000 */
[----:B------:R-:W5:Y:S01]  /*04a0*/  @!UP0 S2UR UR7, SR_CgaCtaId ;  /* 0x00000000000789c3 */ /* 0x000f620000008800 */
[----:B------:R-:W-:Y:S01]  /*04b0*/  IMAD.IADD R9, R0, 0x1, -R9 ;  /* 0x0000000100097824 */ /* 0x000fe200078e0a09 */
[----:B------:R-:W-:Y:S01]  /*04c0*/  SHF.R.S32.HI R0, RZ, 0x1f, R3 ;  /* 0x0000001fff007819 */ /* 0x000fe20000011403 */
[----:B------:R-:W-:Y:S01]  /*04d0*/  @!UP0 UMOV UR6, 0x400 ;  /* 0x0000040000068882 */ /* 0x000fe20000000000 */
[----:B---3--:R-:W-:Y:S01]  /*04e0*/  ISETP.EQ.U32.AND P2, PT, R13, 0x1, PT ;  /* 0x000000010d00780c */ /* 0x008fe20003f42070 */
[----:B------:R-:W-:Y:S01]  /*04f0*/  IMAD R19, R6, 0x4, R9 ;  /* 0x0000000406137824 */ /* 0x000fe200078e0209 */
[----:B--2---:R-:W-:-:S02]  /*0500*/  I2FP.F32.U32 R12, R4 ;  /* 0x00000004000c7245 */ /* 0x004fc40000201000 */
[----:B------:R-:W2:Y:S01]  /*0510*/  LDC R9, c[0x0][0x148] ;  /* 0x00005200ff097b82 */ /* 0x000ea20000000800 */
[----:B------:R-:W-:Y:S02]  /*0520*/  LEA.HI R0, R0, R3, RZ, 0x2 ;  /* 0x0000000300007211 */ /* 0x000fe400078f10ff */
[----:B------:R-:W-:Y:S01]  /*0530*/  LEA.HI R6, R19, R19, RZ, 0x1 ;  /* 0x0000001313067211 */ /* 0x000fe200078f08ff */
[----:B0-----:R-:W-:Y:S02]  /*0540*/  IMAD.MOV R14, RZ, RZ, -R10 ;  /* 0x000000ffff0e7224 */ /* 0x001fe400078e0a0a */
[----:B------:R-:W-:Y:S01]  /*0550*/  FMUL R12, R12, UR4 ;  /* 0x000000040c0c7c20 */ /* 0x000fe20008400000 */
[----:B------:R-:W-:Y:S01]  /*0560*/  LOP3.LUT R0, R0, 0xfffffffc, RZ, 0xc0, !PT ;  /* 0xfffffffc00007812 */ /* 0x000fe200078ec0ff */
[----:B------:R-:W-:Y:S01]  /*0570*/  UMOV UR4, 0x20 ;  /* 0x0000002000047882 */ /* 0x000fe20000000000 */
[----:B------:R-:W-:Y:S01]  /*0580*/  LOP3.LUT R10, R6, 0xfffffffe, RZ, 0xc0, !PT ;  /* 0xfffffffe060a7812 */ /* 0x000fe200078ec0ff */
[----:B-1----:R-:W-:Y:S01]  /*0590*/  IMAD R6, R11, R14, UR8 ;  /* 0x000000080b067e24 */ /* 0x002fe2000f8e020e */
[----:B------:R-:W-:-:S04]  /*05a0*/  @!UP0 UIADD3 UR4, -UR4, 0x100000, URZ ;  /* 0x0010000004048890 */ /* 0x000fc8000fffe13f */
[----:B------:R-:W-:Y:S02]  /*05b0*/  @!UP0 USHF.L.U32 UR5, UR4, 0xb, URZ ;  /* 0x0000000b04058899 */ /* 0x000fe4000800063f */
[----:B------:R-:W-:Y:S01]  /*05c0*/  @!UP0 USHF.L.U32 UR4, UR4, 0x1, URZ ;  /* 0x0000000104048899 */ /* 0x000fe2000800063f */
[----:B------:R-:W0:Y:S01]  /*05d0*/  F2I.U32.TRUNC.NTZ R12, R12 ;  /* 0x0000000c000c7305 */ /* 0x000e22000020f000 */
[----:B------:R-:W-:Y:S02]  /*05e0*/  IMAD.IADD R3, R3, 0x1, -R0 ;  /* 0x0000000103037824 */ /* 0x000fe400078e0a00 */
[C---:B------:R-:W-:Y:S02]  /*05f0*/  IMAD.IADD R11, R19.reuse, 0x1, -R10 ;  /* 0x00000001130b7824 */ /* 0x040fe400078e0a0a */
[----:B------:R-:W-:Y:S01]  /*0600*/  IMAD.SHL.U32 R10, R19, 0x4, RZ ;  /* 0x00000004130a7824 */ /* 0x000fe200078e00ff */
[----:B-----5:R-:W-:Y:S01]  /*0610*/  @!UP0 ULEA UR6, UR7, UR6, 0x18 ;  /* 0x0000000607068291 */ /* 0x020fe2000f8ec03f */
[----:B------:R-:W-:Y:S01]  /*0620*/  ISETP.NE.AND P1, PT, R3, 0x3, PT ;  /* 0x000000030300780c */ /* 0x000fe20003f25270 */
[----:B------:R-:W-:Y:S01]  /*0630*/  VOTEU.ALL UP0, P0 ;  /* 0x00000000003f7886 */ /* 0x000fe20000000000 */
[----:B------:R-:W-:-:S02]  /*0640*/  ISETP.NE.AND P4, PT, R11, R6, PT ;  /* 0x000000060b00720c */ /* 0x000fc40003f85270 */
[----:B------:R-:W-:Y:S02]  /*0650*/  LOP3.LUT R19, R19, 0xc, R10, 0x78, !PT ;  /* 0x0000000c13137812 */ /* 0x000fe400078e780a */
[----:B------:R-:W-:Y:S01]  /*0660*/  LOP3.LUT P0, RZ, R8, 0x7, RZ, 0xc0, !PT ;  /* 0x0000000708ff7812 */ /* 0x000fe2000780c0ff */
[C---:B------:R-:W-:Y:S01]  /*0670*/  VIADD R8, R2.reuse, 0xffffffff ;  /* 0xffffffff02087836 */ /* 0x040fe20000000000 */
[----:B------:R-:W-:Y:S01]  /*0680*/  ISETP.EQ.OR P1, PT, R3, RZ, !P1 ;  /* 0x000000ff0300720c */ /* 0x000fe20004f22670 */
[----:B0-----:R-:W-:Y:S01]  /*0690*/  IMAD.MOV R23, RZ, RZ, -R12 ;  /* 0x000000ffff177224 */ /* 0x001fe200078e0a0c */
[----:B------:R-:W-:Y:S01]  /*06a0*/  ISETP.LT.U32.AND P0, PT, R19, 0x8, !P0 ;  /* 0x000000081300780c */ /* 0x000fe20004701070 */
[----:B------:R-:W0:Y:S02]  /*06b0*/  FENCE.VIEW.ASYNC.S ;  /* 0x00000000000073c6 */ /* 0x000e240000000000 */
[----:B0-----:R0:W1:Y:S01]  /*06c0*/  @!UP0 SYNCS.EXCH.64 URZ, [UR6+0x40], UR4 ;  /* 0x00004004063f85b2 */ /* 0x0010620008000100 */
[----:B------:R-:W-:Y:S01]  /*06d0*/  ISETP.EQ.AND P1, PT, R2, RZ, P1 ;  /* 0x000000ff0200720c */ /* 0x000fe20000f22270 */
[----:B--2---:R-:W-:Y:S01]  /*06e0*/  IMAD R11, R9, R23, R4 ;  /* 0x00000017090b7224 */ /* 0x004fe200078e0204 */
[----:B------:R-:W-:-:S02]  /*06f0*/  ISETP.GE.U32.AND P6, PT, R8, 0x2, PT ;  /* 0x000000020800780c */ /* 0x000fc40003fc6070 */
[----:B------:R-:W-:Y:S02]  /*0700*/  @P4 LEA.HI R0, R19, R19, RZ, 0x1 ;  /* 0x0000001313004211 */ /* 0x000fe400078f08ff */
[----:B------:R-:W-:Y:S02]  /*0710*/  SEL R18, RZ, 0x1, !P1 ;  /* 0x00000001ff127807 */ /* 0x000fe40004800000 */
[----:B------:R-:W-:Y:S02]  /*0720*/  @P4 SHF.R.S32.HI R0, RZ, 0x1, R0 ;  /* 0x00000001ff004819 */ /* 0x000fe40000011400 */
[----:B------:R-:W-:Y:S02]  /*0730*/  SEL R18, R18, 0x2, P6 ;  /* 0x0000000212127807 */ /* 0x000fe40003000000 */
[----:B------:R-:W-:Y:S02]  /*0740*/  @P4 ISETP.NE.AND P5, PT, R0, R11, PT ;  /* 0x0000000b0000420c */ /* 0x000fe40003fa5270 */
[----:B------:R-:W-:Y:S01]  /*0750*/  SEL R11, RZ, 0x1, !P0 ;  /* 0x00000001ff0b7807 */ /* 0x000fe20004000000 */
[----:B------:R0:W2:Y:S01]  /*0760*/  @!UP1 SYNCS.EXCH.64 URZ, [UR6+0x48], UR4 ;  /* 0x00004804063f95b2 */ /* 0x0000a20008000100 */
[----:B------:R-:W-:Y:S01]  /*0770*/  @P4 SEL R22, RZ, 0x1, P5 ;  /* 0x00000001ff164807 */ /* 0x000fe20002800000 */
[----:B------:R-:W-:Y:S01]  /*0780*/  NOP ;  /* 0x0000000000007918 */ /* 0x000fe20000000000 */
[----:B------:R-:W-:-:S02]  /*0790*/  LOP3.LUT R0, R95, 0x7f, RZ, 0xc0, !PT ;  /* 0x0000007f5f007812 */ /* 0x000fc400078ec0ff */
[----:B------:R-:W-:Y:S01]  /*07a0*/  LOP3.LUT R22, R22, R11, RZ, 0xc0, !PT ;  /* 0x0000000b16167212 */ /* 0x000fe200078ec0ff */
[----:B01----:R-:W-:Y:S06]  /*07b0*/  @!P2 BRA `(.L_x_3) ;  /* 0x000000000008a947 */ /* 0x003fec0003800000 */
[----:B--2-4-:R-:W-:Y:S01]  /*07c0*/  UCGABAR_ARV ;  /* 0x00000000000079c7 */ /* 0x014fe20008000000 */
[----:B------:R-:W-:Y:S05]  /*07d0*/  BRA `(.L_x_4) ;  /* 0x0000000000047947 */ /* 0x000fea0003800000 */
.L_x_3:
[----:B--2-4-:R-:W-:Y:S01]  /*07e0*/  NOP ;  /* 0x0000000000007918 */ /* 0x014fe20000000000 */
.L_x_4:
[----:B------:R-:W0:Y:S01]  /*07f0*/  LDC R2, c[0x0][0x65c] ;  /* 0x00019700ff027b82 */ /* 0x000e220000000800 */
[----:B------:R-:W-:Y:S02]  /*0800*/  IMAD.U32 R10, RZ, RZ, UR8 ;  /* 0x00000008ff0a7e24 */ /* 0x000fe4000f8e00ff */
[----:B------:R-:W-:Y:S01]  /*0810*/  IMAD.MOV.U32 R11, RZ, RZ, RZ ;  /* 0x000000ffff0b7224 */ /* 0x000fe200078e00ff */
[----:B0-----:R-:W-:-:S04]  /*0820*/  ISETP.NE.AND P1, PT, R2, 0x1, PT ;  /* 0x000000010200780c */ /* 0x001fc80003f25270 */
[----:B------:R-:W-:-:S09]  /*0830*/  P2R R5, PR, RZ, 0x2 ;  /* 0x00000002ff057803 */ /* 0x000fd20000000000 */
[----:B------:R-:W0:Y:S01]  /*0840*/  @P1 LDC R17, c[0x0][0x10] ;  /* 0x00000400ff111b82 */ /* 0x000e220000000800 */
[----:B------:R-:W-:Y:S02]  /*0850*/  @P1 IMAD.MOV.U32 R5, RZ, RZ, RZ ;  /* 0x000000ffff051224 */ /* 0x000fe400078e00ff */
[----:B------:R-:W-:-:S05]  /*0860*/  @P1 IMAD.MOV.U32 R15, RZ, RZ, RZ ;  /* 0x000000ffff0f1224 */ /* 0x000fca00078e00ff */
[----:B------:R-:W1:Y:S01]  /*0870*/  @!P1 LDC R13, c[0x0][0xc] ;  /* 0x00000300ff0d9b82 */ /* 0x000e620000000800 */
[----:B------:R-:W-:Y:S01]  /*0880*/  ULDC UR4, c[0x0][0xc] ;  /* 0x0000030000047ab9 */ /* 0x000fe20000000800 */
[----:B------:R-:W-:Y:S01]  /*0890*/  ULDC UR5, c[0x0][0x10] ;  /* 0x0000040000057ab9 */ /* 0x000fe20000000800 */
[----:B------:R-:W-:Y:S01]  /*08a0*/  ULDC UR6, c[0x0][0x14] ;  /* 0x0000050000067ab9 */ /* 0x000fe20000000800 */
[----:B------:R-:W-:-:S04]  /*08b0*/  UIMAD.WIDE.U32 UR4, UR4, UR5, URZ ;  /* 0x00000005040472a5 */ /* 0x000fc8000f8e003f */
[----:B------:R-:W-:Y:S02]  /*08c0*/  UIMAD.WIDE.U32 UR38, UR4, UR6, URZ ;  /* 0x00000006042672a5 */ /* 0x000fe4000f8e003f */
[----:B------:R-:W-:-:S04]  /*08d0*/  UIMAD UR41, UR5, UR6, URZ ;  /* 0x00000006052972a4 */ /* 0x000fc8000f8e023f */
[----:B------:R-:W-:Y:S01]  /*08e0*/  UIADD3 UR41, UR39, UR41, URZ ;  /* 0x0000002927297290 */ /* 0x000fe2000fffe03f */
[----:B0-----:R-:W-:-:S04]  /*08f0*/  @P1 IMAD.WIDE.U32 R16, R17, UR8, R4 ;  /* 0x0000000811101c25 */ /* 0x001fc8000f8e0004 */
[----:B------:R-:W-:Y:S02]  /*0900*/  @P1 IMAD.IADD R17, R17, 0x1, R15 ;  /* 0x0000000111111824 */ /* 0x000fe400078e020f */
[----:B-1----:R-:W-:-:S04]  /*0910*/  @!P1 IMAD.WIDE.U32 R10, R4, R13, R10 ;  /* 0x0000000d040a9225 */ /* 0x002fc800078e000a */
[----:B------:R-:W-:Y:S02]  /*0920*/  @!P1 IMAD.MOV.U32 R16, RZ, RZ, R10 ;  /* 0x000000ffff109224 */ /* 0x000fe400078e000a */
[----:B------:R-:W-:Y:S01]  /*0930*/  @!P1 IMAD.MOV.U32 R17, RZ, RZ, R11 ;  /* 0x000000ffff119224 */ /* 0x000fe200078e000b */
[----:B------:R-:W-:Y:S06]  /*0940*/  @!P2 BRA `(.L_x_5) ;  /* 0x00000000000ca947 */ /* 0x000fec0003800000 */
[----:B------:R-:W-:Y:S01]  /*0950*/  UCGABAR_WAIT ;  /* 0x0000000000007dc7 */ /* 0x000fe20008000000 */
[----:B------:R-:W-:Y:S01]  /*0960*/  CCTL.IVALL ;  /* 0x00000000ff00798f */ /* 0x000fe20002000000 */
[----:B------:R-:W-:Y:S05]  /*0970*/  BRA `(.L_x_6) ;  /* 0x0000000000047947 */ /* 0x000fea0003800000 */
.L_x_5:
[----:B------:R-:W-:Y:S06]  /*0980*/  BAR.SYNC.DEFER_BLOCKING 0x0 ;  /* 0x0000000000007b1d */ /* 0x000fec0000010000 */
.L_x_6:
[----:B------:R-:W-:Y:S05]  /*0990*/  @!P3 BRA `(.L_x_7) ;  /* 0x000000540070b947 */ /* 0x000fea0003800000 */
[----:B------:R-:W-:-:S13]  /*09a0*/  ISETP.GT.U32.AND P0, PT, R8, 0x1, PT ;  /* 0x000000010800780c */ /* 0x000fda0003f04070 */
[----:B------:R-:W-:Y:S05]  /*09b0*/  @P0 EXIT ;  /* 0x000000000000094d */ /* 0x000fea0003800000 */
[----:B------:R-:W-:Y:S01]  /*09c0*/  ULDC.64 UR4, c[0x0][0x650] ;  /* 0x0001940000047ab9 */ /* 0x000fe20000000a00 */
[----:B------:R-:W-:Y:S01]  /*09d0*/  PRMT R3, RZ, 0x7610, R3 ;  /* 0x00007610ff037816 */ /* 0x000fe20000000003 */
[----:B------:R-:W-:Y:S01]  /*09e0*/  IMAD.MOV.U32 R103, RZ, RZ, -0x1 ;  /* 0xffffffffff677424 */ /* 0x000fe200078e00ff */
[----:B------:R-:W-:Y:S01]  /*09f0*/  ISETP.GE.U32.AND P0, PT, R16, UR4, PT ;  /* 0x0000000410007c0c */ /* 0x000fe2000bf06070 */
[----:B------:R-:W-:Y:S02]  /*0a00*/  IMAD.MOV.U32 R100, RZ, RZ, -0x1 ;  /* 0xffffffffff647424 */ /* 0x000fe400078e00ff */
[----:B------:R-:W-:Y:S01]  /*0a10*/  IMAD.MOV.U32 R101, RZ, RZ, -0x1 ;  /* 0xffffffffff657424 */ /* 0x000fe200078e00ff */
[----:B------:R-:W-:-:S13]  /*0a20*/  ISETP.GE.U32.AND.EX P0, PT, R17, UR5, PT, P0 ;  /* 0x0000000511007c0c */ /* 0x000fda000bf06100 */
[----:B------:R-:W-:Y:S05]  /*0a30*/  @P0 BRA `(.L_x_8) ;  /* 0x0000000400280947 */ /* 0x000fea0003800000 */
[----:B------:R-:W0:Y:S01]  /*0a40*/  LDC.64 R24, c[0x0][0x628] ;  /* 0x00018a00ff187b82 */ /* 0x000e220000000a00 */
[----:B------:R-:W-:Y:S02]  /*0a50*/  IMAD.MOV.U32 R10, RZ, RZ, R16 ;  /* 0x000000ffff0a7224 */ /* 0x000fe400078e0010 */
[----:B------:R-:W-:-:S05]  /*0a60*/  IMAD.MOV.U32 R11, RZ, RZ, R17 ;  /* 0x000000ffff0b7224 */ /* 0x000fca00078e0011 */
[----:B------:R-:W1:Y:S08]  /*0a70*/  LDC R8, c[0x0][0x630] ;  /* 0x00018c00ff087b82 */ /* 0x000e700000000800 */
[----:B------:R-:W2:Y:S01]  /*0a80*/  LDC.64 R26, c[0x0][0x620] ;  /* 0x00018800ff1a7b82 */ /* 0x000ea20000000a00 */
[----:B0-----:R-:W-:-:S04]  /*0a90*/  ISETP.NE.U32.AND P0, PT, R24, RZ, PT ;  /* 0x000000ff1800720c */ /* 0x001fc80003f05070 */
[----:B------:R-:W-:-:S13]  /*0aa0*/  ISETP.NE.AND.EX P0, PT, R25, RZ, PT, P0 ;  /* 0x000000ff1900720c */ /* 0x000fda0003f05300 */
[----:B-12---:R-:W-:Y:S05]  /*0ab0*/  @!P0 BRA `(.L_x_9) ;  /* 0x0000000000288947 */ /* 0x006fea0003800000 */
[----:B------:R-:W0:Y:S02]  /*0ac0*/  LDC R3, c[0x0][0x634] ;  /* 0x00018d00ff037b82 */ /* 0x000e240000000800 */
[----:B0-----:R-:W-:-:S05]  /*0ad0*/  IADD3 R3, P0, R16, R3, RZ ;  /* 0x0000000310037210 */ /* 0x001fca0007f1e0ff */
[----:B------:R-:W-:-:S04]  /*0ae0*/  IMAD.X R21, RZ, RZ, R17, P0 ;  /* 0x000000ffff157224 */ /* 0x000fc800000e0611 */
[----:B------:R-:W-:-:S04]  /*0af0*/  IMAD.WIDE.U32 R10, R21, R24, RZ ;  /* 0x00000018150a7225 */ /* 0x000fc800078e00ff */
[----:B------:R-:W-:-:S04]  /*0b00*/  IMAD.WIDE.U32 R12, P0, R3, R25, R10 ;  /* 0x00000019030c7225 */ /* 0x000fc8000780000a */
[----:B------:R-:W-:-:S04]  /*0b10*/  IMAD.WIDE.U32 R10, R3, R24, RZ ;  /* 0x00000018030a7225 */ /* 0x000fc800078e00ff */
[----:B------:R-:W-:Y:S01]  /*0b20*/  IMAD.X R15, RZ, RZ, RZ, P0 ;  /* 0x000000ffff0f7224 */ /* 0x000fe200000e06ff */
[----:B------:R-:W-:Y:S01]  /*0b30*/  IADD3 RZ, P0, R11, R12, RZ ;  /* 0x0000000c0bff7210 */ /* 0x000fe20007f1e0ff */
[----:B------:R-:W-:-:S04]  /*0b40*/  IMAD.MOV.U32 R14, RZ, RZ, R13 ;  /* 0x000000ffff0e7224 */ /* 0x000fc800078e000d */
[----:B------:R-:W-:-:S08]  /*0b50*/  IMAD.WIDE.U32.X R10, R21, R25, R14, P0 ;  /* 0x00000019150a7225 */ /* 0x000fd000000e040e */
.L_x_9:
[----:B------:R-:W0:Y:S01]  /*0b60*/  LDC.64 R30, c[0x0][0x640] ;  /* 0x00019000ff1e7b82 */ /* 0x000e220000000a00 */
[-CC-:B------:R-:W-:Y:S01]  /*0b70*/  SHF.R.U64 R101, R10, R8.reuse, R11.reuse ;  /* 0x000000080a657219 */ /* 0x180fe2000000120b */
[----:B------:R-:W-:Y:S01]  /*0b80*/  IMAD R29, R9, R23, R4 ;  /* 0x00000017091d7224 */ /* 0x000fe200078e0204 */
[----:B------:R-:W-:Y:S01]  /*0b90*/  SHF.R.U32.HI R3, RZ, R8, R11 ;  /* 0x00000008ff037219 */ /* 0x000fe2000001160b */
[----:B------:R-:W-:Y:S01]  /*0ba0*/  IMAD.MOV.U32 R23, RZ, RZ, 0x1 ;  /* 0x00000001ff177424 */ /* 0x000fe200078e00ff */
[----:B------:R-:W-:-:S03]  /*0bb0*/  IADD3 R5, P0, RZ, -R101, RZ ;  /* 0x80000065ff057210 */ /* 0x000fc60007f1e0ff */
[----:B------:R-:W1:Y:S02]  /*0bc0*/  LDC R12, c[0x0][0x618] ;  /* 0x00018600ff0c7b82 */ /* 0x000e640000000800 */
[----:B------:R-:W-:Y:S02]  /*0bd0*/  IMAD.X R3, RZ, RZ, ~R3, P0 ;  /* 0x000000ffff037224 */ /* 0x000fe400000e0e03 */
[----:B------:R-:W-:-:S04]  /*0be0*/  IMAD.WIDE.U32 R10, R5, R26, R16 ;  /* 0x0000001a050a7225 */ /* 0x000fc800078e0010 */
[----:B------:R-:W2:Y:S01]  /*0bf0*/  LDC R20, c[0x0][0x608] ;  /* 0x00018200ff147b82 */ /* 0x000ea20000000800 */
[----:B------:R-:W-:Y:S02]  /*0c00*/  IMAD R8, R3, R26, RZ ;  /* 0x0000001a03087224 */ /* 0x000fe400078e02ff */
[----:B------:R-:W-:Y:S02]  /*0c10*/  IMAD.MOV.U32 R3, RZ, RZ, -0x1 ;  /* 0xffffffffff037424 */ /* 0x000fe400078e00ff */
[----:B------:R-:W-:-:S03]  /*0c20*/  IMAD R5, R5, R27, R8 ;  /* 0x0000001b05057224 */ /* 0x000fc600078e0208 */
[----:B------:R-:W3:Y:S01]  /*0c30*/  LDC R28, c[0x0][0x658] ;  /* 0x00019600ff1c7b82 */ /* 0x000ee20000000800 */
[----:B------:R-:W-:Y:S01]  /*0c40*/  IMAD.IADD R5, R11, 0x1, R5 ;  /* 0x000000010b057824 */ /* 0x000fe200078e0205 */
[----:B0-----:R-:W-:-:S04]  /*0c50*/  ISETP.NE.U32.AND P0, PT, R30, RZ, PT ;  /* 0x000000ff1e00720c */ /* 0x001fc80003f05070 */
[----:B------:R-:W-:Y:S02]  /*0c60*/  ISETP.NE.AND.EX P0, PT, R31, RZ, PT, P0 ;  /* 0x000000ff1f00720c */ /* 0x000fe40003f05300 */
[----:B------:R-:W0:Y:S01]  /*0c70*/  LDC R24, c[0x0][0x600] ;  /* 0x00018000ff187b82 */ /* 0x000e220000000800 */
[-CC-:B-1----:R-:W-:Y:S02]  /*0c80*/  SHF.R.U64 R14, R10, R12.reuse, R5.reuse ;  /* 0x0000000c0a0e7219 */ /* 0x182fe40000001205 */
[----:B------:R-:W-:-:S05]  /*0c90*/  SHF.R.U32.HI R5, RZ, R12, R5 ;  /* 0x0000000cff057219 */ /* 0x000fca0000011605 */
[----:B------:R-:W1:Y:S01]  /*0ca0*/  LDC R15, c[0x0][0x648] ;  /* 0x00019200ff0f7b82 */ /* 0x000e620000000800 */
[-CC-:B--2---:R-:W-:Y:S02]  /*0cb0*/  SHF.R.U64 R27, R14, R20.reuse, R5.reuse ;  /* 0x000000140e1b7219 */ /* 0x184fe40000001205 */
[----:B------:R-:W-:-:S05]  /*0cc0*/  SHF.R.U32.HI R5, RZ, R20, R5 ;  /* 0x00000014ff057219 */ /* 0x000fca0000011605 */
[----:B------:R-:W2:Y:S01]  /*0cd0*/  LDC R21, c[0x0][0x638] ;  /* 0x00018e00ff157b82 */ /* 0x000ea20000000800 */
[-CC-:B---3--:R-:W-:Y:S02]  /*0ce0*/  SHF.R.U64 R20, R27, R28.reuse, R5.reuse ;  /* 0x0000001c1b147219 */ /* 0x188fe40000001205 */
[-C--:B------:R-:W-:Y:S02]  /*0cf0*/  SHF.L.U32 R3, R3, R28.reuse, RZ ;  /* 0x0000001c03037219 */ /* 0x080fe400000006ff */
[----:B------:R-:W-:Y:S01]  /*0d00*/  SHF.R.U32.HI R5, RZ, R28, R5 ;  /* 0x0000001cff057219 */ /* 0x000fe20000011605 */
[----:B------:R-:W-:Y:S01]  /*0d10*/  IMAD.MOV.U32 R4, RZ, RZ, R20 ;  /* 0x000000ffff047224 */ /* 0x000fe200078e0014 */
[----:B------:R-:W-:Y:S01]  /*0d20*/  LOP3.LUT R12, RZ, R3, RZ, 0x33, !PT ;  /* 0x00000003ff0c7212 */ /* 0x000fe200078e33ff */
[----:B------:R-:W3:Y:S01]  /*0d30*/  LDC R25, c[0x0][0x610] ;  /* 0x00018400ff197b82 */ /* 0x000ee20000000800 */
[----:B------:R-:W-:Y:S05]  /*0d40*/  @!P0 BRA `(.L_x_10) ;  /* 0x0000000000288947 */ /* 0x000fea0003800000 */
[----:B------:R-:W4:Y:S02]  /*0d50*/  LDC R3, c[0x0][0x64c] ;  /* 0x00019300ff037b82 */ /* 0x000f240000000800 */
[----:B----4-:R-:W-:-:S05]  /*0d60*/  IADD3 R3, P0, R20, R3, RZ ;  /* 0x0000000314037210 */ /* 0x010fca0007f1e0ff */
        /* <DEDUP_REMOVED lines=8> */
.L_x_10:
[----:B-1----:R-:W-:Y:S01]  /*0df0*/  SHF.R.U64 R4, R4, R15, R5 ;  /* 0x0000000f04047219 */ /* 0x002fe20000001205 */
[----:B0-----:R-:W-:Y:S01]  /*0e00*/  VIADD R5, R24, 0xffffffff ;  /* 0xffffffff18057836 */ /* 0x001fe20000000000 */
[----:B------:R-:W-:Y:S02]  /*0e10*/  SHF.L.U32 R3, R23, R28, RZ ;  /* 0x0000001c17037219 */ /* 0x000fe400000006ff */
[----:B------:R-:W-:Y:S01]  /*0e20*/  LOP3.LUT R12, R27, R12, RZ, 0xc0, !PT ;  /* 0x0000000c1b0c7212 */ /* 0x000fe200078ec0ff */
[----:B------:R-:W-:Y:S01]  /*0e30*/  IMAD.MOV R8, RZ, RZ, -R4 ;  /* 0x000000ffff087224 */ /* 0x000fe200078e0a04 */
[----:B------:R-:W-:Y:S02]  /*0e40*/  SEL R6, R6, R29, !P1 ;  /* 0x0000001d06067207 */ /* 0x000fe40004800000 */
[----:B------:R-:W-:Y:S01]  /*0e50*/  LOP3.LUT R5, R14, R5, RZ, 0xc0, !PT ;  /* 0x000000050e057212 */ /* 0x000fe200078ec0ff */
[----:B------:R-:W-:Y:S02]  /*0e60*/  IMAD R9, R3, R4, R12 ;  /* 0x0000000403097224 */ /* 0x000fe400078e020c */
[----:B--2---:R-:W-:-:S02]  /*0e70*/  IMAD R3, R8, R21, R20 ;  /* 0x0000001508037224 */ /* 0x004fc400078e0214 */
[----:B---3--:R-:W-:Y:S02]  /*0e80*/  IMAD R6, R9, R25, R6 ;  /* 0x0000001909067224 */ /* 0x008fe400078e0206 */
[----:B------:R-:W-:Y:S02]  /*0e90*/  IMAD R103, R3, R24, R5 ;  /* 0x0000001803677224 */ /* 0x000fe400078e0205 */
[----:B------:R-:W-:-:S03]  /*0ea0*/  IMAD.MOV.U32 R4, RZ, RZ, 0x1 ;  /* 0x00000001ff047424 */ /* 0x000fc600078e00ff */
[----:B------:R-:W-:Y:S02]  /*0eb0*/  SEL R100, R103, R6, !P1 ;  /* 0x0000000667647207 */ /* 0x000fe40004800000 */
[----:B------:R-:W-:Y:S02]  /*0ec0*/  PRMT R3, R4, 0x7610, R3 ;  /* 0x0000761004037816 */ /* 0x000fe40000000003 */
[----:B------:R-:W-:-:S07]  /*0ed0*/  SEL R103, R6, R103, !P1 ;  /* 0x0000006706677207 */ /* 0x000fce0004800000 */
.L_x_8:
[----:B------:R-:W-:-:S08]  /*0ee0*/  NOP ;  /* 0x0000000000007918 */ /* 0x000fd00000000000 */
[----:B------:R-:W0:Y:S02]  /*0ef0*/  USETMAXREG.TRY_ALLOC.CTAPOOL UP0, 0xe8 ;  /* 0x000000e8000079c8 */ /* 0x000e240008000600 */
[----:B0-----:R-:W-:-:S13]  /*0f00*/  PLOP3.LUT P0, PT, PT, PT, UP0, 0x80, 0x0 ;  /* 0x000000000000781c */ /* 0x001fda0003f0f008 */
[----:B------:R-:W-:Y:S05]  /*0f10*/  @!P0 BRA `(.L_x_8) ;  /* 0xfffffffc00f08947 */ /* 0x000fea000383ffff */
[----:B------:R-:W-:Y:S01]  /*0f20*/  ULDC.64 UR4, c[0x0][0x598] ;  /* 0x0001660000047ab9 */ /* 0x000fe20000000a00 */
[----:B------:R-:W-:Y:S01]  /*0f30*/  ULDC.64 UR36, c[0x0][0x208] ;  /* 0x0000820000247ab9 */ /* 0x000fe20000000a00 */
[----:B------:R-:W-:-:S04]  /*0f40*/  ISETP.NE.U32.AND P0, PT, RZ, UR4, PT ;  /* 0x00000004ff007c0c */ /* 0x000fc8000bf05070 */
[----:B------:R-:W-:-:S13]  /*0f50*/  ISETP.NE.AND.EX P0, PT, RZ, UR5, PT, P0 ;  /* 0x00000005ff007c0c */ /* 0x000fda000bf05300 */
[----:B------:R-:W-:Y:S05]  /*0f60*/  @!P0 BRA `(.L_x_11) ;  /* 0x00000000001c8947 */ /* 0x000fea0003800000 */
[----:B------:R-:W0:Y:S02]  /*0f70*/  LDC.64 R4, c[0x0][0x598] ;  /* 0x00016600ff047b82 */ /* 0x000e240000000a00 */
[----:B0-----:R-:W2:Y:S02]  /*0f80*/  LDG.E.64 R4, desc[UR36][R4.64] ;  /* 0x0000002404047981 */ /* 0x001ea4000c1e1b00 */
[----:B--2---:R-:W-:-:S04]  /*0f90*/  ISETP.NE.U32.AND P0, PT, R4, RZ, PT ;  /* 0x000000ff0400720c */ /* 0x004fc80003f05070 */
[----:B------:R-:W-:-:S13]  /*0fa0*/  ISETP.NE.AND.EX P0, PT, R5, RZ, PT, P0 ;  /* 0x000000ff0500720c */ /* 0x000fda0003f05300 */
[----:B------:R-:W-:Y:S05]  /*0fb0*/  @!P0 BRA `(.L_x_11) ;  /* 0x0000000000088947 */ /* 0x000fea0003800000 */
[----:B------:R0:W5:Y:S01]  /*0fc0*/  LD.E R23, desc[UR36][R4.64] ;  /* 0x0000002404177980 */ /* 0x000162000c101900 */
[----:B------:R-:W-:Y:S05]  /*0fd0*/  BRA `(.L_x_12) ;  /* 0x0000000000247947 */ /* 0x000fea0003800000 */
.L_x_11:
[----:B------:R-:W-:Y:S02]  /*0fe0*/  ULDC.64 UR4, c[0x0][0x588] ;  /* 0x0001620000047ab9 */ /* 0x000fe40000000a00 */
[----:B------:R-:W-:-:S04]  /*0ff0*/  ISETP.NE.U32.AND P0, PT, RZ, UR4, PT ;  /* 0x00000004ff007c0c */ /* 0x000fc8000bf05070 */
[----:B------:R-:W-:-:S13]  /*1000*/  ISETP.NE.AND.EX P0, PT, RZ, UR5, PT, P0 ;  /* 0x00000005ff007c0c */ /* 0x000fda000bf05300 */
[----:B------:R-:W-:Y:S05]  /*1010*/  @!P0 BRA `(.L_x_13) ;  /* 0x00000000000c8947 */ /* 0x000fea0003800000 */
[----:B------:R-:W0:Y:S02]  /*1020*/  LDC.64 R4, c[0x0][0x588] ;  /* 0x00016200ff047b82 */ /* 0x000e240000000a00 */
[----:B0-----:R1:W5:Y:S01]  /*1030*/  LDG.E R23, desc[UR36][R4.64] ;  /* 0x0000002404177981 */ /* 0x001362000c1e1900 */
[----:B------:R-:W-:Y:S05]  /*1040*/  BRA `(.L_x_12) ;  /* 0x0000000000087947 */ /* 0x000fea0003800000 */
.L_x_13:
[----:B------:R-:W-:Y:S02]  /*1050*/  ULDC UR4, c[0x0][0x580] ;  /* 0x0001600000047ab9 */ /* 0x000fe40000000800 */
[----:B------:R-:W-:-:S07]  /*1060*/  IMAD.U32 R23, RZ, RZ, UR4 ;  /* 0x00000004ff177e24 */ /* 0x000fce000f8e00ff */
.L_x_12:
[----:B------:R-:W-:Y:S02]  /*1070*/  ULDC.64 UR4, c[0x0][0x5a0] ;  /* 0x0001680000047ab9 */ /* 0x000fe40000000a00 */
[----:B------:R-:W-:-:S04]  /*1080*/  ISETP.NE.U32.AND P0, PT, RZ, UR4, PT ;  /* 0x00000004ff007c0c */ /* 0x000fc8000bf05070 */
[----:B------:R-:W-:-:S13]  /*1090*/  ISETP.NE.AND.EX P0, PT, RZ, UR5, PT, P0 ;  /* 0x00000005ff007c0c */ /* 0x000fda000bf05300 */
[----:B------:R-:W-:Y:S05]  /*10a0*/  @!P0 BRA `(.L_x_14) ;  /* 0x00000000001c8947 */ /* 0x000fea0003800000 */
[----:B01----:R-:W0:Y:S02]  /*10b0*/  LDC.64 R4, c[0x0][0x5a0] ;  /* 0x00016800ff047b82 */ /* 0x003e240000000a00 */
[----:B0-----:R-:W2:Y:S02]  /*10c0*/  LDG.E.64 R4, desc[UR36][R4.64] ;  /* 0x0000002404047981 */ /* 0x001ea4000c1e1b00 */
[----:B--2---:R-:W-:-:S04]  /*10d0*/  ISETP.NE.U32.AND P0, PT, R4, RZ, PT ;  /* 0x000000ff0400720c */ /* 0x004fc80003f05070 */
[----:B------:R-:W-:-:S13]  /*10e0*/  ISETP.NE.AND.EX P0, PT, R5, RZ, PT, P0 ;  /* 0x000000ff0500720c */ /* 0x000fda0003f05300 */
[----:B------:R-:W-:Y:S05]  /*10f0*/  @!P0 BRA `(.L_x_14) ;  /* 0x0000000000088947 */ /* 0x000fea0003800000 */
[----:B------:R0:W5:Y:S01]  /*1100*/  LD.E R90, desc[UR36][R4.64] ;  /* 0x00000024045a7980 */ /* 0x000162000c101900 */
[----:B------:R-:W-:Y:S05]  /*1110*/  BRA `(.L_x_15) ;  /* 0x0000000000247947 */ /* 0x000fea0003800000 */
.L_x_14:
[----:B------:R-:W-:Y:S02]  /*1120*/  ULDC.64 UR4, c[0x0][0x590] ;  /* 0x0001640000047ab9 */ /* 0x000fe40000000a00 */
[----:B------:R-:W-:-:S04]  /*1130*/  ISETP.NE.U32.AND P0, PT, RZ, UR4, PT ;  /* 0x00000004ff007c0c */ /* 0x000fc8000bf05070 */
[----:B------:R-:W-:-:S13]  /*1140*/  ISETP.NE.AND.EX P0, PT, RZ, UR5, PT, P0 ;  /* 0x00000005ff007c0c */ /* 0x000fda000bf05300 */
[----:B------:R-:W-:Y:S05]  /*1150*/  @!P0 BRA `(.L_x_16) ;  /* 0x00000000000c8947 */ /* 0x000fea0003800000 */
[----:B------:R-:W2:Y:S02]  /*1160*/  LDC.64 R90, c[0x0][0x590] ;  /* 0x00016400ff5a7b82 */ /* 0x000ea40000000a00 */
[----:B--2---:R2:W5:Y:S01]  /*1170*/  LDG.E R90, desc[UR36][R90.64] ;  /* 0x000000245a5a7981 */ /* 0x004562000c1e1900 */
[----:B------:R-:W-:Y:S05]  /*1180*/  BRA `(.L_x_15) ;  /* 0x0000000000087947 */ /* 0x000fea0003800000 */
.L_x_16:
[----:B------:R-:W-:Y:S02]  /*1190*/  ULDC UR4, c[0x0][0x584] ;  /* 0x0001610000047ab9 */ /* 0x000fe40000000800 */
[----:B------:R-:W-:-:S07]  /*11a0*/  IMAD.U32 R90, RZ, RZ, UR4 ;  /* 0x00000004ff5a7e24 */ /* 0x000fce000f8e00ff */
.L_x_15:
[----:B------:R-:W-:-:S13]  /*11b0*/  LOP3.LUT P0, RZ, R3, 0xff, RZ, 0xc0, !PT ;  /* 0x000000ff03ff7812 */ /* 0x000fda000780c0ff */
[----:B------:R-:W-:Y:S05]  /*11c0*/  @!P0 EXIT ;  /* 0x000000000000894d */ /* 0x000fea0003800000 */
[----:B------:R-:W3:Y:S01]  /*11d0*/  LDC R93, c[0x0][0x658] ;  /* 0x00019600ff5d7b82 */ /* 0x000ee20000000800 */
[----:B------:R-:W-:Y:S01]  /*11e0*/  LOP3.LUT R7, R7, 0x1, RZ, 0xc0, !PT ;  /* 0x0000000107077812 */ /* 0x000fe200078ec0ff */
[----:B------:R-:W-:Y:S01]  /*11f0*/  ULDC.64 UR6, c[0x0][0x288] ;  /* 0x0000a20000067ab9 */ /* 0x000fe20000000a00 */
[----:B------:R-:W-:Y:S01]  /*1200*/  SHF.R.U32.HI R3, RZ, 0x2, R95 ;  /* 0x00000002ff037819 */ /* 0x000fe2000001165f */
[----:B------:R-:W-:Y:S01]  /*1210*/  UIADD3 UR4, UR7, 0x3f, URZ ;  /* 0x0000003f07047890 */ /* 0x000fe2000fffe03f */
[----:B------:R-:W-:Y:S01]  /*1220*/  SHF.R.U32.HI R0, RZ, 0x1, R0 ;  /* 0x00000001ff007819 */ /* 0x000fe20000011600 */
[----:B------:R-:W-:Y:S01]  /*1230*/  IMAD.SHL.U32 R88, R7, 0x40, RZ ;  /* 0x0000004007587824 */ /* 0x000fe200078e00ff */
[----:B------:R-:W-:Y:S01]  /*1240*/  LOP3.LUT R3, R3, 0x7, RZ, 0xc0, !PT ;  /* 0x0000000703037812 */ /* 0x000fe200078ec0ff */
[----:B------:R-:W4:Y:S01]  /*1250*/  LDC.64 R8, c[0x0][0x5c8] ;  /* 0x00017200ff087b82 */ /* 0x000f220000000a00 */
[----:B------:R-:W-:Y:S01]  /*1260*/  USHF.R.S32.HI UR5, URZ, 0x1f, UR4 ;  /* 0x0000001f3f057899 */ /* 0x000fe20008011404 */
[----:B------:R-:W-:Y:S01]  /*1270*/  LOP3.LUT R0, R0, 0x30, RZ, 0xc0, !PT ;  /* 0x0000003000007812 */ /* 0x000fe200078ec0ff */
[----:B------:R-:W-:Y:S01]  /*1280*/  IMAD.MOV.U32 R6, RZ, RZ, 0x1 ;  /* 0x00000001ff067424 */ /* 0x000fe200078e00ff */
[--C-:B------:R-:W-:Y:S01]  /*1290*/  LOP3.LUT R88, R88, 0x40, R3.reuse, 0xe2, !PT ;  /* 0x0000004058587812 */ /* 0x100fe200078ee203 */
[----:B------:R-:W-:Y:S01]  /*12a0*/  ULEA.HI UR5, UR5, UR4, URZ, 0x6 ;  /* 0x0000000405057291 */ /* 0x000fe2000f8f303f */
[-C--:B01----:R-:W-:Y:S01]  /*12b0*/  IADD3 R4, RZ, -R0.reuse, -R3 ;  /* 0x80000000ff047210 */ /* 0x083fe20007ffe803 */
[----:B------:R-:W-:Y:S01]  /*12c0*/  IMAD.U32 R5, RZ, RZ, UR6 ;  /* 0x00000006ff057e24 */ /* 0x000fe2000f8e00ff */
[----:B------:R-:W0:Y:S01]  /*12d0*/  LDC R97, c[0x0][0x600] ;  /* 0x00018000ff617b82 */ /* 0x000e220000000800 */
[----:B------:R-:W-:Y:S01]  /*12e0*/  LOP3.LUT R88, R88, R0, RZ, 0xfc, !PT ;  /* 0x0000000058587212 */ /* 0x000fe200078efcff */
[----:B------:R-:W-:Y:S01]  /*12f0*/  IMAD.MOV.U32 R0, RZ, RZ, -0x1 ;  /* 0xffffffffff007424 */ /* 0x000fe200078e00ff */
[----:B------:R-:W-:Y:S01]  /*1300*/  USHF.R.S32.HI UR43, URZ, 0x6, UR5 ;  /* 0x000000063f2b7899 */ /* 0x000fe20008011405 */
[----:B------:R-:W-:Y:S01]  /*1310*/  LOP3.LUT R94, R95, 0x3, RZ, 0xc0, !PT ;  /* 0x000000035f5e7812 */ /* 0x000fe200078ec0ff */
[----:B------:R-:W-:Y:S01]  /*1320*/  IMAD R4, R7, -0x40, R4 ;  /* 0xffffffc007047824 */ /* 0x000fe200078e0204 */
[C---:B------:R-:W-:Y:S01]  /*1330*/  LOP3.LUT R96, R95.reuse, 0x80, RZ, 0xc0, !PT ;  /* 0x000000805f607812 */ /* 0x040fe200078ec0ff */
[----:B------:R-:W-:Y:S01]  /*1340*/  UISETP.LT.AND UP0, UPT, UR43, 0x1, UPT ;  /* 0x000000012b00788c */ /* 0x000fe2000bf01270 */
[-C--:B---3--:R-:W-:Y:S01]  /*1350*/  SHF.L.U32 R0, R0, R93.reuse, RZ ;  /* 0x0000005d00007219 */ /* 0x088fe200000006ff */
[----:B------:R-:W-:Y:S01]  /*1360*/  ULDC UR4, c[0x0][0x284] ;  /* 0x0000a10000047ab9 */ /* 0x000fe20000000800 */
[----:B------:R-:W-:Y:S01]  /*1370*/  IMAD R94, R94, -0x2, R5 ;  /* 0xfffffffe5e5e7824 */ /* 0x000fe200078e0205 */
[----:B------:R-:W-:Y:S01]  /*1380*/  USEL UR44, UR43, 0x1, UP0 ;  /* 0x000000012b2c7887 */ /* 0x000fe20008000000 */
[----:B------:R-:W-:Y:S01]  /*1390*/  SHF.L.U32 R93, R6, R93, RZ ;  /* 0x0000005d065d7219 */ /* 0x000fe200000006ff */
[----:B------:R-:W-:Y:S01]  /*13a0*/  IMAD.SHL.U32 R95, R95, 0x2, RZ ;  /* 0x000000025f5f7824 */ /* 0x000fe200078e00ff */
[----:B------:R-:W-:Y:S01]  /*13b0*/  LOP3.LUT R102, R18, 0x1, RZ, 0xfc, !PT ;  /* 0x0000000112667812 */ /* 0x000fe200078efcff */
[----:B------:R-:W-:Y:S01]  /*13c0*/  VIADD R99, R4, UR4 ;  /* 0x0000000404637c36 */ /* 0x000fe20008000000 */
[C---:B----4-:R-:W-:Y:S01]  /*13d0*/  SHF.L.U64.HI R92, R8.reuse, 0x3, R9 ;  /* 0x00000003085c7819 */ /* 0x050fe20000010209 */
[----:B--2---:R-:W-:Y:S01]  /*13e0*/  IMAD.SHL.U32 R91, R8, 0x8, RZ ;  /* 0x00000008085b7824 */ /* 0x004fe200078e00ff */
[----:B------:R-:W-:Y:S01]  /*13f0*/  SHF.R.U32.HI R96, RZ, 0x7, R96 ;  /* 0x00000007ff607819 */ /* 0x000fe20000011660 */
[----:B------:R-:W-:Y:S01]  /*1400*/  IMAD.MOV.U32 R89, RZ, RZ, RZ ;  /* 0x000000ffff597224 */ /* 0x000fe200078e00ff */
[----:B------:R-:W-:Y:S01]  /*1410*/  LOP3.LUT R98, RZ, R0, RZ, 0x33, !PT ;  /* 0x00000000ff627212 */ /* 0x000fe200078e33ff */
[----:B------:R-:W-:Y:S01]  /*1420*/  UIADD3 UR44, UR43, -UR44, URZ ;  /* 0x8000002c2b2c7290 */ /* 0x000fe2000fffe03f */
[----:B------:R-:W-:Y:S01]  /*1430*/  UMOV UR40, URZ ;  /* 0x0000003f00287c82 */ /* 0x000fe20008000000 */
[----:B0-----:R-:W-:Y:S01]  /*1440*/  VIADD R97, R97, 0xffffffff ;  /* 0xffffffff61617836 */ /* 0x001fe20000000000 */
[----:B------:R-:W-:-:S09]  /*1450*/  UMOV UR42, URZ ;  /* 0x0000003f002a7c82 */ /* 0x000fd20008000000 */
.L_x_162:
[----:B0-----:R-:W0:Y:S01]  /*1460*/  SHFL.IDX PT, R0, R96, RZ, 0x1f ;  /* 0x00001fff60007589 */ /* 0x001e2200000e0000 */
[----:B-1----:R-:W1:Y:S01]  /*1470*/  S2UR UR7, SR_CgaCtaId ;  /* 0x00000000000779c3 */ /* 0x002e620000008800 */
[----:B------:R-:W-:Y:S01]  /*1480*/  UMOV UR6, 0x400 ;  /* 0x0000040000067882 */ /* 0x000fe20000000000 */
[----:B0-----:R-:W-:Y:S01]  /*1490*/  R2UR UR4, R0 ;  /* 0x00000000000472ca */ /* 0x001fe200000e0000 */
[----:B-1----:R-:W-:-:S12]  /*14a0*/  ULEA UR6, UR7, UR6, 0x18 ;  /* 0x0000000607067291 */ /* 0x002fd8000f8ec03f */
[----:B------:R-:W-:-:S04]  /*14b0*/  ULEA.HI UR5, UR4, UR4, URZ, 0x1 ;  /* 0x0000000404057291 */ /* 0x000fc8000f8f083f */
[----:B------:R-:W-:-:S04]  /*14c0*/  ULOP3.LUT UR5, UR5, 0x7fffe, URZ, 0xc0, !UPT ;  /* 0x0007fffe05057892 */ /* 0x000fc8000f8ec03f */
[----:B------:R-:W-:-:S03]  /*14d0*/  UIADD3 UR5, UR4, -UR5, URZ ;  /* 0x8000000504057290 */ /* 0x000fc6000fffe03f */
[----:B------:R-:W-:Y:S01]  /*14e0*/  ULDC UR4, c[0x0][0x28c] ;  /* 0x0000a30000047ab9 */ /* 0x000fe20000000800 */
[----:B------:R-:W-:Y:S01]  /*14f0*/  ULEA UR5, UR5, UR6, 0xd ;  /* 0x0000000605057291 */ /* 0x000fe2000f8e683f */
[----:B------:R-:W-:-:S03]  /*1500*/  ISETP.LT.AND P0, PT, RZ, UR4, PT ;  /* 0x00000004ff007c0c */ /* 0x000fc6000bf01270 */
[----:B------:R-:W-:-:S04]  /*1510*/  UIADD3 UR5, UR5, 0x100, URZ ;  /* 0x0000010005057890 */ /* 0x000fc8000fffe03f */
[----:B------:R-:W-:-:S04]  /*1520*/  USHF.R.U32.HI UR5, URZ, 0x4, UR5 ;  /* 0x000000043f057899 */ /* 0x000fc80008011605 */
[----:B------:R-:W-:-:S04]  /*1530*/  ULOP3.LUT UR5, UR5, 0x3fff, URZ, 0xc0, !UPT ;  /* 0x00003fff05057892 */ /* 0x000fc8000f8ec03f */
[----:B------:R-:W-:Y:S01]  /*1540*/  ULOP3.LUT UR45, UR5, 0x10000, URZ, 0xfc, !UPT ;  /* 0x00010000052d7892 */ /* 0x000fe2000f8efc3f */
[----:B--234-:R-:W-:Y:S11]  /*1550*/  @P0 BRA `(.L_x_17) ;  /* 0x0000000000400947 */ /* 0x01cff60003800000 */
[----:B------:R-:W-:Y:S01]  /*1560*/  MOV R0, 0x0 ;  /* 0x0000000000007802 */ /* 0x000fe20000000f00 */
[----:B------:R-:W-:Y:S01]  /*1570*/  ULDC.64 UR4, c[0x4][0x68] ;  /* 0x01001a0000047ab9 */ /* 0x000fe20000000a00 */
[----:B------:R-:W-:Y:S01]  /*1580*/  ULDC.64 UR6, c[0x4][0x8] ;  /* 0x0100020000067ab9 */ /* 0x000fe20000000a00 */
[----:B------:R-:W-:Y:S01]  /*1590*/  IMAD.U32 R4, RZ, RZ, UR4 ;  /* 0x00000004ff047e24 */ /* 0x000fe2000f8e00ff */
[----:B------:R0:W1:Y:S01]  /*15a0*/  LDC.64 R14, c[0x4][R0] ;  /* 0x01000000000e7b82 */ /* 0x0000620000000a00 */
[----:B------:R-:W-:Y:S01]  /*15b0*/  IMAD.U32 R5, RZ, RZ, UR5 ;  /* 0x00000005ff057e24 */ /* 0x000fe2000f8e00ff */
[----:B------:R-:W-:Y:S01]  /*15c0*/  ULDC.64 UR4, c[0x4][0x70] ;  /* 0x01001c0000047ab9 */ /* 0x000fe20000000a00 */
[----:B------:R-:W-:Y:S02]  /*15d0*/  IMAD.U32 R10, RZ, RZ, UR6 ;  /* 0x00000006ff0a7e24 */ /* 0x000fe4000f8e00ff */
[----:B------:R-:W-:Y:S02]  /*15e0*/  IMAD.U32 R6, RZ, RZ, UR4 ;  /* 0x00000004ff067e24 */ /* 0x000fe4000f8e00ff */
[----:B------:R-:W-:-:S02]  /*15f0*/  IMAD.U32 R7, RZ, RZ, UR5 ;  /* 0x00000005ff077e24 */ /* 0x000fc4000f8e00ff */
[----:B------:R-:W-:Y:S02]  /*1600*/  IMAD.U32 R11, RZ, RZ, UR7 ;  /* 0x00000007ff0b7e24 */ /* 0x000fe4000f8e00ff */
[----:B------:R-:W-:Y:S02]  /*1610*/  IMAD.MOV.U32 R8, RZ, RZ, 0x1e1 ;  /* 0x000001e1ff087424 */ /* 0x000fe400078e00ff */
[----:B------:R-:W-:Y:S02]  /*1620*/  IMAD.MOV.U32 R12, RZ, RZ, 0x1 ;  /* 0x00000001ff0c7424 */ /* 0x000fe400078e00ff */
[----:B0-----:R-:W-:-:S07]  /*1630*/  IMAD.MOV.U32 R13, RZ, RZ, RZ ;  /* 0x000000ffff0d7224 */ /* 0x001fce00078e00ff */
[----:B------:R-:W-:-:S07]  /*1640*/  LEPC R20, `(.L_x_17) ;  /* 0x000000001014794e */ /* 0x000fce0000000000 */
[----:B-1---5:R-:W-:Y:S05]  /*1650*/  CALL.ABS.NOINC R14 ;  /* 0x000000000e007343 */ /* 0x022fea0003c00000 */
.L_x_17:
[----:B------:R-:W-:-:S13]  /*1660*/  ISETP.NE.AND P0, PT, R102, 0x3, PT ;  /* 0x000000036600780c */ /* 0x000fda0003f05270 */
[----:B------:R-:W-:Y:S05]  /*1670*/  @!P0 BRA `(.L_x_18) ;  /* 0x0000000000048947 */ /* 0x000fea0003800000 */
[----:B------:R-:W-:Y:S01]  /*1680*/  BPT.TRAP 0x1 ;  /* 0x000000040000795c */ /* 0x000fe20000300000 */
.L_x_18:
[----:B------:R-:W0:Y:S01]  /*1690*/  S2UR UR5, SR_CgaCtaId ;  /* 0x00000000000579c3 */ /* 0x000e220000008800 */
[----:B------:R-:W-:Y:S01]  /*16a0*/  UMOV UR4, 0x400 ;  /* 0x0000040000047882 */ /* 0x000fe20000000000 */
[----:B------:R-:W-:Y:S02]  /*16b0*/  IMAD.U32 R0, RZ, RZ, UR40 ;  /* 0x00000028ff007e24 */ /* 0x000fe4000f8e00ff */
[----:B------:R-:W-:-:S03]  /*16c0*/  IMAD.U32 R3, RZ, RZ, UR42 ;  /* 0x0000002aff037e24 */ /* 0x000fc6000f8e00ff */
[----:B------:R-:W-:Y:S01]  /*16d0*/  SHF.L.U32 R0, R0, 0x1f, RZ ;  /* 0x0000001f00007819 */ /* 0x000fe200000006ff */
[----:B0-----:R-:W-:-:S06]  /*16e0*/  ULEA UR4, UR5, UR4, 0x18 ;  /* 0x0000000405047291 */ /* 0x001fcc000f8ec03f */
[----:B------:R-:W-:-:S04]  /*16f0*/  IMAD.U32 R6, RZ, RZ, UR4 ;  /* 0x00000004ff067e24 */ /* 0x000fc8000f8e00ff */
[----:B------:R-:W-:-:S04]  /*1700*/  IMAD R3, R3, 0x8, R6 ;  /* 0x0000000803037824 */ /* 0x000fc800078e0206 */
[----:B------:R0:W1:Y:S01]  /*1710*/  SYNCS.PHASECHK.TRANS64.TRYWAIT P1, [R3+URZ], R0 ;  /* 0x00000000030075a7 */ /* 0x000062000802017f */
[----:B------:R-:W-:Y:S05]  /*1720*/  @!P0 BRA `(.L_x_19) ;  /* 0x0000000000048947 */ /* 0x000fea0003800000 */
[----:B------:R-:W-:Y:S01]  /*1730*/  BPT.TRAP 0x1 ;  /* 0x000000040000795c */ /* 0x000fe20000300000 */
.L_x_19:
[----:B------:R-:W-:-:S05]  /*1740*/  IMAD.U32 R4, RZ, RZ, UR44 ;  /* 0x0000002cff047e24 */ /* 0x000fca000f8e00ff */
[----:B------:R-:W-:Y:S01]  /*1750*/  ISETP.GE.AND P2, PT, R4, 0x1, PT ;  /* 0x000000010400780c */ /* 0x000fe20003f46270 */
[----:B-1----:R-:W-:-:S12]  /*1760*/  @P1 BRA `(.L_x_20) ;  /* 0x0000000000081947 */ /* 0x002fd80003800000 */
[----:B------:R-:W1:Y:S02]  /*1770*/  SYNCS.PHASECHK.TRANS64.TRYWAIT P1, [R3+URZ], R0 ;  /* 0x00000000030075a7 */ /* 0x000e64000802017f */
[----:B-1----:R-:W-:Y:S05]  /*1780*/  @!P1 BRA `(.L_x_21) ;  /* 0x0000005c00889947 */ /* 0x002fea0003800000 */
.L_x_20:
[----:B------:R-:W-:Y:S05]  /*1790*/  WARPSYNC.ALL ;  /* 0x0000000000007948 */ /* 0x000fea0003800000 */
[----:B------:R-:W-:Y:S01]  /*17a0*/  R2UR UR4, R6 ;  /* 0x00000000060472ca */ /* 0x000fe200000e0000 */
[----:B------:R-:W-:Y:S01]  /*17b0*/  ULEA UR5, UR42, UR45, 0xb ;  /* 0x0000002d2a057291 */ /* 0x000fe2000f8e583f */
[----:B------:R-:W-:Y:S01]  /*17c0*/  WARPGROUP.ARRIVE ;  /* 0x00000000000079c5 */ /* 0x000fe20000000000 */
[----:B------:R-:W-:Y:S01]  /*17d0*/  UMOV UR9, 0x40000040 ;  /* 0x4000004000097882 */ /* 0x000fe20000000000 */
[----:B------:R-:W-:-:S04]  /*17e0*/  UMOV UR11, 0x40000040 ;  /* 0x40000040000b7882 */ /* 0x000fc80000000000 */
[----:B------:R-:W-:-:S05]  /*17f0*/  UMOV UR8, UR5 ;  /* 0x0000000500087c82 */ /* 0x000fca0008000000 */
[----:B------:R-:W-:-:S04]  /*1800*/  UIADD3 UR4, UR4, 0x18100, URZ ;  /* 0x0001810004047890 */ /* 0x000fc8000fffe03f */
[----:B------:R-:W-:-:S04]  /*1810*/  USHF.R.U32.HI UR4, URZ, 0x4, UR4 ;  /* 0x000000043f047899 */ /* 0x000fc80008011604 */
[----:B------:R-:W-:-:S04]  /*1820*/  ULOP3.LUT UR4, UR4, 0x3fff, URZ, 0xc0, !UPT ;  /* 0x00003fff04047892 */ /* 0x000fc8000f8ec03f */
[----:B------:R-:W-:-:S04]  /*1830*/  ULOP3.LUT UR4, UR4, 0x10000, URZ, 0xfc, !UPT ;  /* 0x0001000004047892 */ /* 0x000fc8000f8efc3f */
[----:B------:R-:W-:-:S07]  /*1840*/  ULEA UR6, UR42, UR4, 0xb ;  /* 0x000000042a067291 */ /* 0x000fce000f8e583f */
[----:B------:R-:W-:Y:S02]  /*1850*/  UMOV UR10, UR6 ;  /* 0x00000006000a7c82 */ /* 0x000fe40008000000 */
[----:B------:R-:W-:Y:S01]  /*1860*/  HGMMA.64x128x8.F32.TF32 R24, gdesc[UR8], RZ, !UPT, gsb0 ;  /* 0x05e00000081879f0 */ /* 0x000fe2000c0028ff */
[----:B------:R-:W-:Y:S02]  /*1870*/  UIADD3 UR8, UR5, 0x2, URZ ;  /* 0x0000000205087890 */ /* 0x000fe4000fffe03f */
[----:B------:R-:W-:Y:S01]  /*1880*/  UIADD3 UR10, UR6, 0x2, URZ ;  /* 0x00000002060a7890 */ /* 0x000fe2000fffe03f */
[----:B------:R-:W-:Y:S01]  /*1890*/  UMOV UR9, 0x40000040 ;  /* 0x4000004000097882 */ /* 0x000fe20000000000 */
[----:B------:R-:W-:Y:S01]  /*18a0*/  UMOV UR11, 0x40000040 ;  /* 0x40000040000b7882 */ /* 0x000fe20000000000 */
[----:B------:R-:W-:Y:S02]  /*18b0*/  WARPGROUP.DEPBAR.LE gsb0, 0x0 ;  /* 0x00008000000079c5 */ /* 0x000fe40000010000 */
[----:B------:R-:W-:-:S06]  /*18c0*/  WARPGROUP.ARRIVE ;  /* 0x00000000000079c5 */ /* 0x000fcc0000000000 */
[----:B------:R-:W-:Y:S01]  /*18d0*/  HGMMA.64x128x8.F32.TF32 R24, gdesc[UR8], R24, gsb0 ;  /* 0x05e00000081879f0 */ /* 0x000fe20008002818 */
        /* <DEDUP_REMOVED lines=41> */
[----:B------:R-:W-:Y:S03]  /*1b70*/  HGMMA.64x128x8.F32.TF32 R24, gdesc[UR8], R24, gsb0 ;  /* 0x05e00000081879f0 */ /* 0x000fe60008002818 */
[----:B------:R-:W-:Y:S02]  /*1b80*/  WARPGROUP.DEPBAR.LE gsb0, 0x0 ;  /* 0x00008000000079c5 */ /* 0x000fe40000010000 */
[----:B------:R-:W-:Y:S05]  /*1b90*/  @!P2 BRA `(.L_x_22) ;  /* 0x000000040098a947 */ /* 0x000fea0003800000 */
[----:B------:R-:W-:Y:S01]  /*1ba0*/  UIADD3 UR5, UR42, 0x1, URZ ;  /* 0x000000012a057890 */ /* 0x000fe2000fffe03f */
[----:B01----:R-:W-:Y:S02]  /*1bb0*/  IMAD.U32 R0, RZ, RZ, UR44 ;  /* 0x0000002cff007e24 */ /* 0x003fe4000f8e00ff */
[----:B------:R-:W-:Y:S01]  /*1bc0*/  IMAD.U32 R3, RZ, RZ, UR42 ;  /* 0x0000002aff037e24 */ /* 0x000fe2000f8e00ff */
[----:B------:R-:W-:-:S04]  /*1bd0*/  UISETP.NE.AND UP0, UPT, UR5, 0x3, UPT ;  /* 0x000000030500788c */ /* 0x000fc8000bf05270 */
[----:B------:R-:W-:Y:S02]  /*1be0*/  USEL UR6, URZ, 0x1, UP0 ;  /* 0x000000013f067887 */ /* 0x000fe40008000000 */
[----:B------:R-:W-:Y:S02]  /*1bf0*/  USEL UR5, UR5, URZ, UP0 ;  /* 0x0000003f05057287 */ /* 0x000fe40008000000 */
[----:B------:R-:W-:-:S06]  /*1c00*/  ULOP3.LUT UR6, UR40, UR6, URZ, 0x3c, !UPT ;  /* 0x0000000628067292 */ /* 0x000fcc000f8e3c3f */
[----:B------:R-:W-:-:S07]  /*1c10*/  IMAD.U32 R7, RZ, RZ, UR6 ;  /* 0x00000006ff077e24 */ /* 0x000fce000f8e00ff */
.L_x_29:
[----:B------:R-:W-:Y:S05]  /*1c20*/  @!P0 BRA `(.L_x_23) ;  /* 0x0000000000048947 */ /* 0x000fea0003800000 */
[----:B------:R-:W-:Y:S01]  /*1c30*/  BPT.TRAP 0x1 ;  /* 0x000000040000795c */ /* 0x000fe20000300000 */
.L_x_23:
[----:B------:R-:W0:Y:S01]  /*1c40*/  S2UR UR7, SR_CgaCtaId ;  /* 0x00000000000779c3 */ /* 0x000e220000008800 */
[----:B------:R-:W-:Y:S01]  /*1c50*/  UMOV UR6, 0x400 ;  /* 0x0000040000067882 */ /* 0x000fe20000000000 */
[----:B------:R-:W-:Y:S01]  /*1c60*/  IMAD.U32 R5, RZ, RZ, UR5 ;  /* 0x00000005ff057e24 */ /* 0x000fe2000f8e00ff */
[----:B------:R-:W-:Y:S01]  /*1c70*/  SHF.L.U32 R4, R7, 0x1f, RZ ;  /* 0x0000001f07047819 */ /* 0x000fe200000006ff */
[----:B0-----:R-:W-:-:S06]  /*1c80*/  ULEA UR6, UR7, UR6, 0x18 ;  /* 0x0000000607067291 */ /* 0x001fcc000f8ec03f */
[----:B------:R-:W-:-:S04]  /*1c90*/  IMAD.U32 R6, RZ, RZ, UR6 ;  /* 0x00000006ff067e24 */ /* 0x000fc8000f8e00ff */
[----:B------:R-:W-:-:S04]  /*1ca0*/  IMAD R5, R5, 0x8, R6 ;  /* 0x0000000805057824 */ /* 0x000fc800078e0206 */
[----:B------:R0:W1:Y:S01]  /*1cb0*/  SYNCS.PHASECHK.TRANS64.TRYWAIT P1, [R5+URZ], R4 ;  /* 0x00000004050075a7 */ /* 0x000062000802017f */
[----:B------:R-:W-:Y:S05]  /*1cc0*/  @!P0 BRA `(.L_x_24) ;  /* 0x0000000000048947 */ /* 0x000fea0003800000 */
[----:B------:R-:W-:Y:S01]  /*1cd0*/  BPT.TRAP 0x1 ;  /* 0x000000040000795c */ /* 0x000fe20000300000 */
.L_x_24:
[----:B-1----:R-:W-:Y:S05]  /*1ce0*/  @P1 BRA `(.L_x_25) ;  /* 0x0000000000081947 */ /* 0x002fea0003800000 */
[----:B------:R-:W1:Y:S02]  /*1cf0*/  SYNCS.PHASECHK.TRANS64.TRYWAIT P1, [R5+URZ], R4 ;  /* 0x00000004050075a7 */ /* 0x000e64000802017f */
[----:B-1----:R-:W-:Y:S05]  /*1d00*/  @!P1 BRA `(.L_x_26) ;  /* 0x00000058003c9947 */ /* 0x002fea0003800000 */
.L_x_25:
[----:B------:R-:W-:Y:S01]  /*1d10*/  ULEA UR6, UR5, UR45, 0xb ;  /* 0x0000002d05067291 */ /* 0x000fe2000f8e583f */
[----:B------:R-:W-:Y:S01]  /*1d20*/  WARPGROUP.ARRIVE ;  /* 0x00000000000079c5 */ /* 0x000fe20000000000 */
[----:B------:R-:W-:Y:S01]  /*1d30*/  ULEA UR7, UR5, UR4, 0xb ;  /* 0x0000000405077291 */ /* 0x000fe2000f8e583f */
[----:B------:R-:W-:Y:S01]  /*1d40*/  UMOV UR9, 0x40000040 ;  /* 0x4000004000097882 */ /* 0x000fe20000000000 */
[----:B------:R-:W-:-:S03]  /*1d50*/  UMOV UR11, 0x40000040 ;  /* 0x40000040000b7882 */ /* 0x000fc60000000000 */
[----:B------:R-:W-:Y:S02]  /*1d60*/  UMOV UR8, UR6 ;  /* 0x0000000600087c82 */ /* 0x000fe40008000000 */
[----:B------:R-:W-:Y:S02]  /*1d70*/  UMOV UR10, UR7 ;  /* 0x00000007000a7c82 */ /* 0x000fe40008000000 */
[----:B------:R-:W-:Y:S01]  /*1d80*/  HGMMA.64x128x8.F32.TF32 R24, gdesc[UR8], R24, gsb0 ;  /* 0x05e00000081879f0 */ /* 0x000fe20008002818 */
[----:B------:R-:W-:Y:S02]  /*1d90*/  UIADD3 UR8, UR6, 0x2, URZ ;  /* 0x0000000206087890 */ /* 0x000fe4000fffe03f */
[----:B------:R-:W-:Y:S01]  /*1da0*/  UIADD3 UR10, UR7, 0x2, URZ ;  /* 0x00000002070a7890 */ /* 0x000fe2000fffe03f */
[----:B------:R-:W-:Y:S01]  /*1db0*/  UMOV UR9, 0x40000040 ;  /* 0x4000004000097882 */ /* 0x000fe20000000000 */
[----:B------:R-:W-:Y:S01]  /*1dc0*/  UMOV UR11, 0x40000040 ;  /* 0x40000040000b7882 */ /* 0x000fe20000000000 */
[----:B------:R-:W-:-:S02]  /*1dd0*/  WARPGROUP.DEPBAR.LE gsb0, 0x0 ;  /* 0x00008000000079c5 */ /* 0x000fc40000010000 */
        /* <DEDUP_REMOVED lines=46> */
[----:B------:R-:W-:Y:S01]  /*20c0*/  BPT.TRAP 0x1 ;  /* 0x000000040000795c */ /* 0x000fe20000300000 */
.L_x_27:
[----:B------:R-:W-:-:S13]  /*20d0*/  ISETP.NE.AND P1, PT, R22, RZ, PT ;  /* 0x000000ff1600720c */ /* 0x000fda0003f25270 */
[----:B01----:R-:W-:-:S04]  /*20e0*/  @P1 IMAD R4, R3, 0x8, R6 ;  /* 0x0000000803041824 */ /* 0x003fc800078e0206 */
[----:B------:R-:W-:-:S05]  /*20f0*/  @P1 VIADD R4, R4, 0x18 ;  /* 0x0000001804041836 */ /* 0x000fca0000000000 */
[----:B------:R-:W-:-:S04]  /*2100*/  @P1 PRMT R4, R19, 0x654, R4 ;  /* 0x0000065413041816 */ /* 0x000fc80000000004 */
[----:B------:R0:W-:Y:S01]  /*2110*/  @P1 SYNCS.ARRIVE.TRANS64.RED.A1T0 RZ, [R4+URZ], RZ ;  /* 0x000000ff04ff19a7 */ /* 0x0001e2000810043f */
[----:B------:R-:W-:-:S13]  /*2120*/  ISETP.GT.U32.AND P1, PT, R18, 0x1, PT ;  /* 0x000000011200780c */ /* 0x000fda0003f24070 */
[----:B0-----:R-:W-:Y:S05]  /*2130*/  @P1 BRA `(.L_x_28) ;  /* 0x0000000000041947 */ /* 0x001fea0003800000 */
[----:B------:R-:W-:Y:S01]  /*2140*/  BPT.TRAP 0x1 ;  /* 0x000000040000795c */ /* 0x000fe20000300000 */
.L_x_28:
[----:B------:R-:W-:Y:S01]  /*2150*/  UIADD3 UR5, UR5, 0x1, URZ ;  /* 0x0000000105057890 */ /* 0x000fe2000fffe03f */
[C---:B------:R-:W-:Y:S01]  /*2160*/  ISETP.GT.AND P2, PT, R0.reuse, 0x1, PT ;  /* 0x000000010000780c */ /* 0x040fe20003f44270 */
[----:B------:R-:W-:Y:S02]  /*2170*/  VIADD R3, R3, 0x1 ;  /* 0x0000000103037836 */ /* 0x000fe40000000000 */
[----:B------:R-:W-:Y:S01]  /*2180*/  UISETP.NE.AND UP0, UPT, UR5, 0x3, UPT ;  /* 0x000000030500788c */ /* 0x000fe2000bf05270 */
[----:B------:R-:W-:Y:S02]  /*2190*/  VIADD R0, R0, 0xffffffff ;  /* 0xffffffff00007836 */ /* 0x000fe40000000000 */
[C---:B------:R-:W-:Y:S01]  /*21a0*/  ISETP.NE.AND P1, PT, R3.reuse, 0x3, PT ;  /* 0x000000030300780c */ /* 0x040fe20003f25270 */
[----:B------:R-:W-:Y:S02]  /*21b0*/  USEL UR6, URZ, 0x1, UP0 ;  /* 0x000000013f067887 */ /* 0x000fe40008000000 */
[----:B------:R-:W-:Y:S01]  /*21c0*/  USEL UR5, UR5, URZ, UP0 ;  /* 0x0000003f05057287 */ /* 0x000fe20008000000 */
[----:B------:R-:W-:-:S03]  /*21d0*/  SEL R3, R3, RZ, P1 ;  /* 0x000000ff03037207 */ /* 0x000fc60000800000 */
[----:B------:R-:W-:Y:S01]  /*21e0*/  LOP3.LUT R7, R7, UR6, RZ, 0x3c, !PT ;  /* 0x0000000607077c12 */ /* 0x000fe2000f8e3cff */
[----:B------:R-:W-:Y:S07]  /*21f0*/  @P2 BRA `(.L_x_29) ;  /* 0xfffffff800882947 */ /* 0x000fee000383ffff */
.L_x_22:
[----:B01----:R-:W0:Y:S02]  /*2200*/  LDC R0, c[0x0][0x28c] ;  /* 0x0000a300ff007b82 */ /* 0x003e240000000800 */
[----:B0-----:R-:W-:-:S13]  /*2210*/  ISETP.GE.AND P1, PT, R0, 0x1, PT ;  /* 0x000000010000780c */ /* 0x001fda0003f26270 */
[----:B------:R-:W-:Y:S05]  /*2220*/  @!P1 BRA `(.L_x_30) ;  /* 0x0000000000449947 */ /* 0x000fea0003800000 */
[----:B------:R-:W-:Y:S05]  /*2230*/  @!P0 BRA `(.L_x_31) ;  /* 0x0000000000048947 */ /* 0x000fea0003800000 */
[----:B------:R-:W-:Y:S01]  /*2240*/  BPT.TRAP 0x1 ;  /* 0x000000040000795c */ /* 0x000fe20000300000 */
.L_x_31:
[----:B------:R-:W-:-:S13]  /*2250*/  ISETP.NE.AND P0, PT, R22, RZ, PT ;  /* 0x000000ff1600720c */ /* 0x000fda0003f05270 */
[----:B------:R-:W-:-:S05]  /*2260*/  VOTEU.ANY UP0, P0 ;  /* 0x00000000003f7886 */ /* 0x000fca0000000100 */
[----:B------:R-:W-:-:S06]  /*2270*/  @UP0 UIADD3 UR4, UR44, UR42, URZ ;  /* 0x0000002a2c040290 */ /* 0x000fcc000fffe03f */
[----:B------:R-:W-:Y:S02]  /*2280*/  IMAD.U32 R4, RZ, RZ, UR4 ;  /* 0x00000004ff047e24 */ /* 0x000fe4000f8e00ff */
[----:B------:R-:W-:Y:S02]  /*2290*/  IMAD.U32 R3, RZ, RZ, UR4 ;  /* 0x00000004ff037e24 */ /* 0x000fe4000f8e00ff */
[----:B------:R-:W-:-:S05]  /*22a0*/  @P0 IMAD.WIDE.U32 R4, R4, -0x55555555, RZ ;  /* 0xaaaaaaab04040825 */ /* 0x000fca00078e00ff */
[----:B------:R-:W-:-:S05]  /*22b0*/  @P0 SHF.R.U32.HI R0, RZ, 0x1, R5 ;  /* 0x00000001ff000819 */ /* 0x000fca0000011605 */
[----:B------:R-:W-:-:S04]  /*22c0*/  @P0 IMAD R0, R0, -0x3, R3 ;  /* 0xfffffffd00000824 */ /* 0x000fc800078e0203 */
[----:B------:R-:W-:-:S04]  /*22d0*/  @P0 IMAD R0, R0, 0x8, R6 ;  /* 0x0000000800000824 */ /* 0x000fc800078e0206 */
[----:B------:R-:W-:-:S05]  /*22e0*/  @P0 VIADD R0, R0, 0x18 ;  /* 0x0000001800000836 */ /* 0x000fca0000000000 */
[----:B------:R-:W-:-:S04]  /*22f0*/  @P0 PRMT R0, R19, 0x654, R0 ;  /* 0x0000065413000816 */ /* 0x000fc80000000000 */
[----:B------:R0:W-:Y:S01]  /*2300*/  @P0 SYNCS.ARRIVE.TRANS64.RED.A1T0 RZ, [R0+URZ], RZ ;  /* 0x000000ff00ff09a7 */ /* 0x0001e2000810043f */
[----:B------:R-:W-:-:S13]  /*2310*/  ISETP.GT.U32.AND P0, PT, R18, 0x1, PT ;  /* 0x000000011200780c */ /* 0x000fda0003f04070 */
[----:B0-----:R-:W-:Y:S05]  /*2320*/  @P0 BRA `(.L_x_30) ;  /* 0x0000000000040947 */ /* 0x001fea0003800000 */
[----:B------:R-:W-:Y:S01]  /*2330*/  BPT.TRAP 0x1 ;  /* 0x000000040000795c */ /* 0x000fe20000300000 */
.L_x_30:
[----:B------:R-:W-:Y:S01]  /*2340*/  IMAD.SHL.U32 R100, R100, 0x80, RZ ;  /* 0x0000008064647824 */ /* 0x000fe200078e00ff */
[----:B------:R-:W-:Y:S01]  /*2350*/  UIADD3 UR42, UR43, UR42, URZ ;  /* 0x0000002a2b2a7290 */ /* 0x000fe2000fffe03f */
[----:B------:R-:W-:Y:S01]  /*2360*/  SHF.R.S32.HI R11, RZ, 0x1f, R101 ;  /* 0x0000001fff0b7819 */ /* 0x000fe20000011465 */
[----:B------:R-:W-:Y:S01]  /*2370*/  UISETP.GE.U32.AND UP1, UPT, UR43, 0x3, UPT ;  /* 0x000000032b00788c */ /* 0x000fe2000bf26070 */
[----:B------:R-:W-:Y:S01]  /*2380*/  IMAD.SHL.U32 R6, R103, 0x80, RZ ;  /* 0x0000008067067824 */ /* 0x000fe200078e00ff */
[----:B------:R-:W-:Y:S01]  /*2390*/  ULDC UR7, c[0x0][0x288] ;  /* 0x0000a20000077ab9 */ /* 0x000fe20000000800 */
[C---:B------:R-:W-:Y:S01]  /*23a0*/  LOP3.LUT R8, R100.reuse, 0x6, R95, 0xf8, !PT ;  /* 0x0000000664087812 */ /* 0x040fe200078ef85f */
[----:B------:R-:W-:Y:S01]  /*23b0*/  UISETP.GT.U32.AND UP0, UPT, UR42, 0x2, UPT ;  /* 0x000000022a00788c */ /* 0x000fe2000bf04070 */
[----:B------:R-:W-:Y:S01]  /*23c0*/  ISETP.GE.AND P0, PT, R100, UR7, PT ;  /* 0x0000000764007c0c */ /* 0x000fe2000bf06270 */
[----:B------:R-:W-:Y:S01]  /*23d0*/  ULDC.64 UR4, c[0x0][0x5d0] ;  /* 0x0001740000047ab9 */ /* 0x000fe20000000a00 */
[--C-:B------:R-:W-:Y:S01]  /*23e0*/  SHF.R.S32.HI R9, RZ, 0x1f, R8.reuse ;  /* 0x0000001fff097819 */ /* 0x100fe20000011408 */
[----:B------:R-:W-:Y:S01]  /*23f0*/  ULDC UR10, c[0x0][0x284] ;  /* 0x0000a100000a7ab9 */ /* 0x000fe20000000800 */
[----:B------:R-:W-:Y:S01]  /*2400*/  IMAD R0, R11, UR4, RZ ;  /* 0x000000040b007c24 */ /* 0x000fe2000f8e02ff */
[----:B------:R-:W-:Y:S01]  /*2410*/  UISETP.LT.U32.AND UP0, UPT, UR43, 0x3, UP0 ;  /* 0x000000032b00788c */ /* 0x000fe20008701070 */
[----:B------:R-:W-:Y:S01]  /*2420*/  ISETP.GE.OR P0, PT, R6, UR10, P0 ;  /* 0x0000000a06007c0c */ /* 0x000fe20008706670 */
[----:B------:R-:W-:Y:S01]  /*2430*/  IMAD.WIDE.U32 R4, R101, UR4, R8 ;  /* 0x0000000465047c25 */ /* 0x000fe2000f8e0008 */
[----:B------:R-:W-:Y:S01]  /*2440*/  ULDC.64 UR8, c[0x0][0x5c8] ;  /* 0x0001720000087ab9 */ /* 0x000fe20000000a00 */
[----:B------:R-:W-:-:S02]  /*2450*/  USEL UR6, URZ, 0x1, !UP0 ;  /* 0x000000013f067887 */ /* 0x000fc4000c000000 */
[----:B------:R-:W-:Y:S01]  /*2460*/  IMAD R3, R101, UR5, R0 ;  /* 0x0000000565037c24 */ /* 0x000fe2000f8e0200 */
[----:B------:R-:W-:Y:S01]  /*2470*/  @UP1 UIMAD.WIDE.U32 UR4, UR42, -0x55555555, URZ ;  /* 0xaaaaaaab2a0418a5 */ /* 0x000fe2000f8e003f */
[----:B------:R-:W-:Y:S01]  /*2480*/  IMAD.WIDE R104, R103, 0x80, R88 ;  /* 0x0000008067687825 */ /* 0x000fe200078e0258 */
[----:B------:R-:W-:Y:S02]  /*2490*/  ULOP3.LUT UR40, UR40, UR6, URZ, 0x3c, !UPT ;  /* 0x0000000628287292 */ /* 0x000fe4000f8e3c3f */
[----:B------:R-:W-:Y:S01]  /*24a0*/  @UP1 USHF.R.U32.HI UR4, URZ, 0x1, UR5 ;  /* 0x000000013f041899 */ /* 0x000fe20008011605 */
[----:B------:R-:W-:Y:S02]  /*24b0*/  IMAD.IADD R5, R5, 0x1, R3 ;  /* 0x0000000105057824 */ /* 0x000fe400078e0203 */
[----:B------:R-:W-:Y:S01]  /*24c0*/  IMAD R3, R105, UR8, RZ ;  /* 0x0000000869037c24 */ /* 0x000fe2000f8e02ff */
[----:B------:R-:W-:Y:S01]  /*24d0*/  @UP1 ULOP3.LUT UR40, UR40, 0x1, UR4, 0x78, !UPT ;  /* 0x0000000128281892 */ /* 0x000fe2000f8e7804 */
[----:B------:R-:W-:-:S04]  /*24e0*/  IMAD.WIDE.U32 R106, R104, UR8, R4 ;  /* 0x00000008686a7c25 */ /* 0x000fc8000f8e0004 */
[----:B------:R-:W-:Y:S02]  /*24f0*/  IMAD R7, R104, UR9, R3 ;  /* 0x0000000968077c24 */ /* 0x000fe4000f8e0203 */
[----:B------:R-:W-:Y:S01]  /*2500*/  IMAD.MOV.U32 R0, RZ, RZ, -0x1 ;  /* 0xffffffffff007424 */ /* 0x000fe200078e00ff */
[----:B------:R-:W-:Y:S06]  /*2510*/  @P0 BRA `(.L_x_32) ;  /* 0x0000003400040947 */ /* 0x000fec0003800000 */
[----:B-----5:R-:W-:Y:S01]  /*2520*/  FSETP.NEU.AND P0, PT, R90, RZ, PT ;  /* 0x000000ff5a00720b */ /* 0x020fe20003f0d000 */
[----:B------:R-:W-:Y:S01]  /*2530*/  IMAD.IADD R4, R94, 0x1, -R100 ;  /* 0x000000015e047824 */ /* 0x000fe200078e0a64 */
[----:B------:R-:W-:Y:S01]  /*2540*/  BSSY B0, `(.L_x_32) ;  /* 0x000033e000007945 */ /* 0x000fe20003800000 */
[----:B------:R-:W-:Y:S02]  /*2550*/  IMAD.IADD R3, R99, 0x1, -R6 ;  /* 0x0000000163037824 */ /* 0x000fe400078e0a06 */
[----:B------:R-:W-:Y:S01]  /*2560*/  IMAD.IADD R115, R107, 0x1, R7 ;  /* 0x000000016b737824 */ /* 0x000fe200078e0207 */
[----:B------:R-:W-:-:S04]  /*2570*/  ISETP.GT.AND P3, PT, R4, RZ, PT ;  /* 0x000000ff0400720c */ /* 0x000fc80003f64270 */
[----:B------:R-:W-:-:S03]  /*2580*/  ISETP.GT.AND P1, PT, R3, RZ, P3 ;  /* 0x000000ff0300720c */ /* 0x000fc60001f24270 */
[----:B------:R-:W-:Y:S10]  /*2590*/  @!P0 BRA `(.L_x_33) ;  /* 0x0000002400208947 */ /* 0x000ff40003800000 */
[----:B------:R-:W0:Y:S01]  /*25a0*/  LDC.64 R108, c[0x0][0x5b8] ;  /* 0x00016e00ff6c7b82 */ /* 0x000e220000000a00 */
[----:B------:R-:W-:-:S07]  /*25b0*/  ULDC.64 UR4, c[0x0][0x5c0] ;  /* 0x0001700000047ab9 */ /* 0x000fce0000000a00 */
[----:B------:R-:W1:Y:S08]  /*25c0*/  LDC.64 R110, c[0x0][0x5b0] ;  /* 0x00016c00ff6e7b82 */ /* 0x000e700000000a00 */
[----:B------:R-:W2:Y:S01]  /*25d0*/  LDC.64 R112, c[0x0][0x5a8] ;  /* 0x00016a00ff707b82 */ /* 0x000ea20000000a00 */
[-C--:B0-----:R-:W-:Y:S02]  /*25e0*/  IMAD R6, R11, R108.reuse, RZ ;  /* 0x0000006c0b067224 */ /* 0x081fe400078e02ff */
[----:B------:R-:W-:-:S04]  /*25f0*/  IMAD.WIDE.U32 R12, R101, R108, R8 ;  /* 0x0000006c650c7225 */ /* 0x000fc800078e0008 */
[----:B------:R-:W-:Y:S02]  /*2600*/  IMAD R103, R101, R109, R6 ;  /* 0x0000006d65677224 */ /* 0x000fe400078e0206 */
[-C--:B-1----:R-:W-:Y:S02]  /*2610*/  IMAD R5, R105, R110.reuse, RZ ;  /* 0x0000006e69057224 */ /* 0x082fe400078e02ff */
[----:B------:R-:W-:Y:S02]  /*2620*/  IMAD.IADD R13, R13, 0x1, R103 ;  /* 0x000000010d0d7824 */ /* 0x000fe400078e0267 */
[C---:B------:R-:W-:Y:S02]  /*2630*/  IMAD R107, R104.reuse, R111, R5 ;  /* 0x0000006f686b7224 */ /* 0x040fe400078e0205 */
[----:B------:R-:W-:-:S04]  /*2640*/  IMAD.WIDE.U32 R6, R104, R110, R12 ;  /* 0x0000006e68067225 */ /* 0x000fc800078e000c */
[----:B------:R-:W-:Y:S01]  /*2650*/  IMAD.IADD R5, R7, 0x1, R107 ;  /* 0x0000000107057824 */ /* 0x000fe200078e026b */
[----:B--2---:R-:W-:-:S04]  /*2660*/  LEA R14, P0, R6, R112, 0x2 ;  /* 0x00000070060e7211 */ /* 0x004fc800078010ff */
[----:B------:R-:W-:-:S05]  /*2670*/  LEA.HI.X R15, R6, R113, R5, 0x2, P0 ;  /* 0x00000071060f7211 */ /* 0x000fca00000f1405 */
[----:B------:R0:W2:Y:S01]  /*2680*/  @P1 LDG.E.LTC128B R5, desc[UR36][R14.64] ;  /* 0x000000240e051981 */ /* 0x0000a2000c1e1920 */
[----:B------:R-:W-:Y:S01]  /*2690*/  IMAD.WIDE.U32 R6, R104, R110, R8 ;  /* 0x0000006e68067225 */ /* 0x000fe200078e0008 */
[C---:B------:R-:W-:Y:S01]  /*26a0*/  SHF.L.U64.HI R11, R110.reuse, 0x3, R111 ;  /* 0x000000036e0b7819 */ /* 0x040fe2000001026f */
[----:B------:R-:W-:Y:S01]  /*26b0*/  BSSY B1, `(.L_x_34) ;  /* 0x0000016000017945 */ /* 0x000fe20003800000 */
[----:B------:R-:W-:Y:S01]  /*26c0*/  ISETP.GT.AND P3, PT, R3, 0x8, P3 ;  /* 0x000000080300780c */ /* 0x000fe20001f64270 */
[----:B------:R-:W-:Y:S02]  /*26d0*/  IMAD.IADD R7, R107, 0x1, R7 ;  /* 0x000000016b077824 */ /* 0x000fe400078e0207 */
[----:B------:R-:W-:Y:S02]  /*26e0*/  IMAD.SHL.U32 R10, R110, 0x8, RZ ;  /* 0x000000086e0a7824 */ /* 0x000fe400078e00ff */
[----:B------:R-:W-:-:S04]  /*26f0*/  IMAD.WIDE.U32 R20, R101, R108, R6 ;  /* 0x0000006c65147225 */ /* 0x000fc800078e0006 */
[----:B------:R-:W-:Y:S01]  /*2700*/  IMAD.WIDE.U32 R104, R104, R110, R10 ;  /* 0x0000006e68687225 */ /* 0x000fe200078e000a */
[----:B------:R-:W-:Y:S02]  /*2710*/  LEA R10, P0, R106, UR4, 0x2 ;  /* 0x000000046a0a7c11 */ /* 0x000fe4000f8010ff */
[----:B------:R-:W-:Y:S01]  /*2720*/  LEA R6, P4, R20, R112, 0x2 ;  /* 0x0000007014067211 */ /* 0x000fe200078810ff */
[----:B0-----:R-:W-:Y:S01]  /*2730*/  IMAD.IADD R14, R103, 0x1, R21 ;  /* 0x00000001670e7824 */ /* 0x001fe200078e0215 */
[----:B------:R-:W-:Y:S01]  /*2740*/  LEA.HI.X R11, R106, UR5, R115, 0x2, P0 ;  /* 0x000000056a0b7c11 */ /* 0x000fe200080f1473 */
[----:B------:R-:W-:Y:S01]  /*2750*/  IMAD.IADD R107, R107, 0x1, R105 ;  /* 0x000000016b6b7824 */ /* 0x000fe200078e0269 */
[----:B------:R-:W-:Y:S02]  /*2760*/  ISETP.GT.AND P0, PT, R4, 0x1, PT ;  /* 0x000000010400780c */ /* 0x000fe40003f04270 */
[----:B------:R-:W-:Y:S01]  /*2770*/  IADD3 R15, P2, R12, R104, RZ ;  /* 0x000000680c0f7210 */ /* 0x000fe20007f5e0ff */
[----:B--2---:R-:W-:-:S04]  /*2780*/  FMUL R7, R5, R90 ;  /* 0x0000005a05077220 */ /* 0x004fc80000400000 */
[----:B------:R-:W-:Y:S01]  /*2790*/  FFMA R21, R24, R23, R7 ;  /* 0x0000001718157223 */ /* 0x000fe20000000007 */
[----:B------:R-:W-:Y:S01]  /*27a0*/  LEA.HI.X R7, R20, R113, R14, 0x2, P4 ;  /* 0x0000007114077211 */ /* 0x000fe200020f140e */
[----:B------:R-:W-:Y:S01]  /*27b0*/  IMAD.X R20, R107, 0x1, R13, P2 ;  /* 0x000000016b147824 */ /* 0x000fe200010e060d */
[----:B------:R-:W-:Y:S02]  /*27c0*/  ISETP.GT.AND P4, PT, R3, RZ, P0 ;  /* 0x000000ff0300720c */ /* 0x000fe40000784270 */
[----:B------:R0:W-:Y:S01]  /*27d0*/  @P1 STG.E desc[UR36][R10.64], R21 ;  /* 0x000000150a001986 */ /* 0x0001e2000c101924 */
[----:B------:R-:W-:-:S10]  /*27e0*/  LEA R14, P1, R15, R112, 0x2 ;  /* 0x000000700f0e7211 */ /* 0x000fd400078210ff */
[----:B------:R-:W-:Y:S05]  /*27f0*/  @!P4 BRA `(.L_x_35) ;  /* 0x000000000004c947 */ /* 0x000fea0003800000 */
[----:B------:R1:W5:Y:S02]  /*2800*/  LDG.E.LTC128B R5, desc[UR36][R6.64+0x4] ;  /* 0x0000042406057981 */ /* 0x000364000c1e1920 */
.L_x_35:
[----:B------:R-:W-:Y:S05]  /*2810*/  BSYNC B1 ;  /* 0x0000000000017941 */ /* 0x000fea0003800000 */
.L_x_34:
[----:B-----5:R-:W-:Y:S01]  /*2820*/  FMUL R12, R5, R90 ;  /* 0x0000005a050c7220 */ /* 0x020fe20000400000 */
[----:B------:R-:W-:-:S03]  /*2830*/  LEA.HI.X R15, R15, R113, R20, 0x2, P1 ;  /* 0x000000710f0f7211 */ /* 0x000fc600008f1414 */
[----:B------:R-:W-:Y:S01]  /*2840*/  FFMA R105, R25, R23, R12 ;  /* 0x0000001719697223 */ /* 0x000fe2000000000c */
[----:B------:R-:W-:-:S04]  /*2850*/  IMAD.MOV.U32 R25, RZ, RZ, R5 ;  /* 0x000000ffff197224 */ /* 0x000fc800078e0005 */
[----:B------:R2:W-:Y:S04]  /*2860*/  @P4 STG.E desc[UR36][R10.64+0x4], R105 ;  /* 0x000004690a004986 */ /* 0x0005e8000c101924 */
[----:B------:R-:W3:Y:S01]  /*2870*/  @P3 LDG.E.LTC128B R25, desc[UR36][R14.64] ;  /* 0x000000240e193981 */ /* 0x000ee2000c1e1920 */
[C---:B------:R-:W-:Y:S01]  /*2880*/  SHF.L.U64.HI R13, R91.reuse, 0x2, R92 ;  /* 0x000000025b0d7819 */ /* 0x040fe2000001025c */
[----:B------:R-:W-:Y:S01]  /*2890*/  BSSY B1, `(.L_x_36) ;  /* 0x0000010000017945 */ /* 0x000fe20003800000 */
[----:B------:R-:W-:Y:S02]  /*28a0*/  LEA R12, P2, R91, R10, 0x2 ;  /* 0x0000000a5b0c7211 */ /* 0x000fe400078410ff */
[----:B------:R-:W-:Y:S02]  /*28b0*/  IADD3 R20, P1, R8, R104, RZ ;  /* 0x0000006808147210 */ /* 0x000fe40007f3e0ff */
[----:B------:R-:W-:Y:S01]  /*28c0*/  ISETP.GT.AND P0, PT, R3, 0x8, P0 ;  /* 0x000000080300780c */ /* 0x000fe20000704270 */
[----:B------:R-:W-:-:S02]  /*28d0*/  IMAD.X R13, R13, 0x1, R11, P2 ;  /* 0x000000010d0d7824 */ /* 0x000fc400010e060b */
[----:B0-----:R-:W-:Y:S01]  /*28e0*/  IMAD.X R21, R9, 0x1, R107, P1 ;  /* 0x0000000109157824 */ /* 0x001fe200008e066b */
[----:B------:R-:W-:Y:S01]  /*28f0*/  ISETP.GT.AND P1, PT, R4, 0x8, PT ;  /* 0x000000080400780c */ /* 0x000fe20003f24270 */
[----:B------:R-:W-:-:S04]  /*2900*/  IMAD.WIDE.U32 R20, R101, R108, R20 ;  /* 0x0000006c65147225 */ /* 0x000fc800078e0014 */
[----:B------:R-:W-:Y:S01]  /*2910*/  IMAD.IADD R9, R103, 0x1, R21 ;  /* 0x0000000167097824 */ /* 0x000fe200078e0215 */
[----:B------:R-:W-:-:S04]  /*2920*/  LEA R8, P4, R20, R112, 0x2 ;  /* 0x0000007014087211 */ /* 0x000fc800078810ff */
[----:B------:R-:W-:Y:S01]  /*2930*/  LEA.HI.X R9, R20, R113, R9, 0x2, P4 ;  /* 0x0000007114097211 */ /* 0x000fe200020f1409 */
[----:B---3--:R-:W-:-:S04]  /*2940*/  FMUL R5, R25, R90 ;  /* 0x0000005a19057220 */ /* 0x008fc80000400000 */
[----:B------:R-:W-:-:S05]  /*2950*/  FFMA R5, R26, R23, R5 ;  /* 0x000000171a057223 */ /* 0x000fca0000000005 */
[----:B------:R2:W-:Y:S01]  /*2960*/  @P3 STG.E desc[UR36][R12.64], R5 ;  /* 0x000000050c003986 */ /* 0x0005e2000c101924 */
[----:B------:R-:W-:Y:S05]  /*2970*/  @!P0 BRA `(.L_x_37) ;  /* 0x0000000000048947 */ /* 0x000fea0003800000 */
[----:B------:R0:W5:Y:S02]  /*2980*/  LDG.E.LTC128B R25, desc[UR36][R8.64+0x4] ;  /* 0x0000042408197981 */ /* 0x000164000c1e1920 */
.L_x_37:
[----:B------:R-:W-:Y:S05]  /*2990*/  BSYNC B1 ;  /* 0x0000000000017941 */ /* 0x000fea0003800000 */
.L_x_36:
[----:B-----5:R-:W-:Y:S01]  /*29a0*/  FMUL R14, R25, R90 ;  /* 0x0000005a190e7220 */ /* 0x020fe20000400000 */
[----:B------:R-:W-:Y:S01]  /*29b0*/  ISETP.GT.AND P3, PT, R3, RZ, P1 ;  /* 0x000000ff0300720c */ /* 0x000fe20000f64270 */
[----:B------:R-:W-:Y:S01]  /*29c0*/  BSSY B1, `(.L_x_38) ;  /* 0x0000006000017945 */ /* 0x000fe20003800000 */
[----:B------:R-:W-:Y:S01]  /*29d0*/  ISETP.GT.AND P2, PT, R4, 0x9, PT ;  /* 0x000000090400780c */ /* 0x000fe20003f44270 */
[----:B------:R-:W-:-:S05]  /*29e0*/  FFMA R27, R27, R23, R14 ;  /* 0x000000171b1b7223 */ /* 0x000fca000000000e */
[----:B------:R3:W-:Y:S05]  /*29f0*/  @P0 STG.E desc[UR36][R12.64+0x4], R27 ;  /* 0x0000041b0c000986 */ /* 0x0007ea000c101924 */
[----:B------:R-:W-:Y:S05]  /*2a00*/  @!P3 BRA `(.L_x_39) ;  /* 0x000000000004b947 */ /* 0x000fea0003800000 */
[----:B------:R4:W5:Y:S02]  /*2a10*/  LDG.E.LTC128B R25, desc[UR36][R6.64+0x20] ;  /* 0x0000202406197981 */ /* 0x000964000c1e1920 */
.L_x_39:
[----:B------:R-:W-:Y:S05]  /*2a20*/  BSYNC B1 ;  /* 0x0000000000017941 */ /* 0x000fea0003800000 */
.L_x_38:
[----:B--2--5:R-:W-:Y:S01]  /*2a30*/  FMUL R5, R25, R90 ;  /* 0x0000005a19057220 */ /* 0x024fe20000400000 */
[----:B------:R-:W-:Y:S01]  /*2a40*/  ISETP.GT.AND P0, PT, R3, RZ, P2 ;  /* 0x000000ff0300720c */ /* 0x000fe20001704270 */
[----:B------:R-:W-:Y:S02]  /*2a50*/  BSSY B1, `(.L_x_40) ;  /* 0x0000005000017945 */ /* 0x000fe40003800000 */
[----:B------:R-:W-:-:S05]  /*2a60*/  FFMA R5, R28, R23, R5 ;  /* 0x000000171c057223 */ /* 0x000fca0000000005 */
[----:B------:R2:W-:Y:S05]  /*2a70*/  @P3 STG.E desc[UR36][R10.64+0x20], R5 ;  /* 0x000020050a003986 */ /* 0x0005ea000c101924 */
[----:B------:R-:W-:Y:S05]  /*2a80*/  @!P0 BRA `(.L_x_41) ;  /* 0x0000000000048947 */ /* 0x000fea0003800000 */
[----:B------:R0:W5:Y:S02]  /*2a90*/  LDG.E.LTC128B R25, desc[UR36][R6.64+0x24] ;  /* 0x0000242406197981 */ /* 0x000164000c1e1920 */
.L_x_41:
[----:B------:R-:W-:Y:S05]  /*2aa0*/  BSYNC B1 ;  /* 0x0000000000017941 */ /* 0x000fea0003800000 */
.L_x_40:
[----:B-----5:R-:W-:Y:S01]  /*2ab0*/  FMUL R14, R25, R90 ;  /* 0x0000005a190e7220 */ /* 0x020fe20000400000 */
[----:B------:R-:W-:Y:S01]  /*2ac0*/  ISETP.GT.AND P1, PT, R3, 0x8, P1 ;  /* 0x000000080300780c */ /* 0x000fe20000f24270 */
[----:B------:R-:W-:Y:S02]  /*2ad0*/  BSSY B1, `(.L_x_42) ;  /* 0x0000005000017945 */ /* 0x000fe40003800000 */
[----:B------:R-:W-:-:S05]  /*2ae0*/  FFMA R29, R29, R23, R14 ;  /* 0x000000171d1d7223 */ /* 0x000fca000000000e */
[----:B------:R0:W-:Y:S05]  /*2af0*/  @P0 STG.E desc[UR36][R10.64+0x24], R29 ;  /* 0x0000241d0a000986 */ /* 0x0001ea000c101924 */
[----:B------:R-:W-:Y:S05]  /*2b00*/  @!P1 BRA `(.L_x_43) ;  /* 0x0000000000049947 */ /* 0x000fea0003800000 */
[----:B------:R0:W5:Y:S02]  /*2b10*/  LDG.E.LTC128B R25, desc[UR36][R8.64+0x20] ;  /* 0x0000202408197981 */ /* 0x000164000c1e1920 */
.L_x_43:
[----:B------:R-:W-:Y:S05]  /*2b20*/  BSYNC B1 ;  /* 0x0000000000017941 */ /* 0x000fea0003800000 */
.L_x_42:
[----:B--2--5:R-:W-:Y:S01]  /*2b30*/  FMUL R5, R25, R90 ;  /* 0x0000005a19057220 */ /* 0x024fe20000400000 */
[----:B------:R-:W-:Y:S01]  /*2b40*/  ISETP.GT.AND P2, PT, R3, 0x8, P2 ;  /* 0x000000080300780c */ /* 0x000fe20001744270 */
[----:B------:R-:W-:Y:S01]  /*2b50*/  BSSY B1, `(.L_x_44) ;  /* 0x0000006000017945 */ /* 0x000fe20003800000 */
[----:B------:R-:W-:Y:S01]  /*2b60*/  ISETP.GT.AND P0, PT, R4, 0x10, PT ;  /* 0x000000100400780c */ /* 0x000fe20003f04270 */
[----:B------:R-:W-:-:S05]  /*2b70*/  FFMA R5, R30, R23, R5 ;  /* 0x000000171e057223 */ /* 0x000fca0000000005 */
[----:B------:R2:W-:Y:S05]  /*2b80*/  @P1 STG.E desc[UR36][R12.64+0x20], R5 ;  /* 0x000020050c001986 */ /* 0x0005ea000c101924 */
[----:B------:R-:W-:Y:S05]  /*2b90*/  @!P2 BRA `(.L_x_45) ;  /* 0x000000000004a947 */ /* 0x000fea0003800000 */
[----:B------:R0:W5:Y:S02]  /*2ba0*/  LDG.E.LTC128B R25, desc[UR36][R8.64+0x24] ;  /* 0x0000242408197981 */ /* 0x000164000c1e1920 */
.L_x_45:
[----:B------:R-:W-:Y:S05]  /*2bb0*/  BSYNC B1 ;  /* 0x0000000000017941 */ /* 0x000fea0003800000 */
.L_x_44:
        /* <DEDUP_REMOVED lines=8> */
.L_x_47:
[----:B------:R-:W-:Y:S05]  /*2c40*/  BSYNC B1 ;  /* 0x0000000000017941 */ /* 0x000fea0003800000 */
.L_x_46:
[----:B--2--5:R-:W-:Y:S01]  /*2c50*/  FMUL R5, R25, R90 ;  /* 0x0000005a19057220 */ /* 0x024fe20000400000 */
[----:B------:R-:W-:Y:S01]  /*2c60*/  ISETP.GT.AND P2, PT, R3, RZ, P1 ;  /* 0x000000ff0300720c */ /* 0x000fe20000f44270 */
[----:B------:R-:W-:Y:S02]  /*2c70*/  BSSY B1, `(.L_x_48) ;  /* 0x0000005000017945 */ /* 0x000fe40003800000 */
[----:B------:R-:W-:-:S05]  /*2c80*/  FFMA R5, R32, R23, R5 ;  /* 0x0000001720057223 */ /* 0x000fca0000000005 */
[----:B------:R2:W-:Y:S05]  /*2c90*/  @P3 STG.E desc[UR36][R10.64+0x40], R5 ;  /* 0x000040050a003986 */ /* 0x0005ea000c101924 */
[----:B------:R-:W-:Y:S05]  /*2ca0*/  @!P2 BRA `(.L_x_49) ;  /* 0x000000000004a947 */ /* 0x000fea0003800000 */
[----:B------:R0:W5:Y:S02]  /*2cb0*/  LDG.E.LTC128B R25, desc[UR36][R6.64+0x44] ;  /* 0x0000442406197981 */ /* 0x000164000c1e1920 */
.L_x_49:
[----:B------:R-:W-:Y:S05]  /*2cc0*/  BSYNC B1 ;  /* 0x0000000000017941 */ /* 0x000fea0003800000 */
.L_x_48:
[----:B-----5:R-:W-:Y:S01]  /*2cd0*/  FMUL R14, R25, R90 ;  /* 0x0000005a190e7220 */ /* 0x020fe20000400000 */
[----:B------:R-:W-:Y:S01]  /*2ce0*/  ISETP.GT.AND P0, PT, R3, 0x8, P0 ;  /* 0x000000080300780c */ /* 0x000fe20000704270 */
[----:B------:R-:W-:Y:S02]  /*2cf0*/  BSSY B1, `(.L_x_50) ;  /* 0x0000005000017945 */ /* 0x000fe40003800000 */
[----:B------:R-:W-:-:S05]  /*2d00*/  FFMA R33, R33, R23, R14 ;  /* 0x0000001721217223 */ /* 0x000fca000000000e */
[----:B------:R0:W-:Y:S05]  /*2d10*/  @P2 STG.E desc[UR36][R10.64+0x44], R33 ;  /* 0x000044210a002986 */ /* 0x0001ea000c101924 */
[----:B------:R-:W-:Y:S05]  /*2d20*/  @!P0 BRA `(.L_x_51) ;  /* 0x0000000000048947 */ /* 0x000fea0003800000 */
[----:B------:R0:W5:Y:S02]  /*2d30*/  LDG.E.LTC128B R25, desc[UR36][R8.64+0x40] ;  /* 0x0000402408197981 */ /* 0x000164000c1e1920 */
.L_x_51:
[----:B------:R-:W-:Y:S05]  /*2d40*/  BSYNC B1 ;  /* 0x0000000000017941 */ /* 0x000fea0003800000 */
.L_x_50:
        /* <DEDUP_REMOVED lines=8> */
.L_x_53:
[----:B------:R-:W-:Y:S05]  /*2dd0*/  BSYNC B1 ;  /* 0x0000000000017941 */ /* 0x000fea0003800000 */
.L_x_52:
        /* <DEDUP_REMOVED lines=8> */
.L_x_55:
[----:B------:R-:W-:Y:S05]  /*2e60*/  BSYNC B1 ;  /* 0x0000000000017941 */ /* 0x000fea0003800000 */
.L_x_54:
[----:B--2--5:R-:W-:Y:S01]  /*2e70*/  FMUL R5, R25, R90 ;  /* 0x0000005a19057220 */ /* 0x024fe20000400000 */
[----:B------:R-:W-:Y:S01]  /*2e80*/  ISETP.GT.AND P1, PT, R3, RZ, P0 ;  /* 0x000000ff0300720c */ /* 0x000fe20000724270 */
[----:B------:R-:W-:Y:S02]  /*2e90*/  BSSY B1, `(.L_x_56) ;  /* 0x0000005000017945 */ /* 0x000fe40003800000 */
[----:B------:R-:W-:-:S05]  /*2ea0*/  FFMA R5, R36, R23, R5 ;  /* 0x0000001724057223 */ /* 0x000fca0000000005 */
[----:B------:R2:W-:Y:S05]  /*2eb0*/  @P3 STG.E desc[UR36][R10.64+0x60], R5 ;  /* 0x000060050a003986 */ /* 0x0005ea000c101924 */
[----:B------:R-:W-:Y:S05]  /*2ec0*/  @!P1 BRA `(.L_x_57) ;  /* 0x0000000000049947 */ /* 0x000fea0003800000 */
[----:B------:R0:W5:Y:S02]  /*2ed0*/  LDG.E.LTC128B R25, desc[UR36][R6.64+0x64] ;  /* 0x0000642406197981 */ /* 0x000164000c1e1920 */
.L_x_57:
[----:B------:R-:W-:Y:S05]  /*2ee0*/  BSYNC B1 ;  /* 0x0000000000017941 */ /* 0x000fea0003800000 */
.L_x_56:
[----:B-----5:R-:W-:Y:S01]  /*2ef0*/  FMUL R14, R25, R90 ;  /* 0x0000005a190e7220 */ /* 0x020fe20000400000 */
[----:B------:R-:W-:Y:S01]  /*2f00*/  ISETP.GT.AND P2, PT, R3, 0x8, P2 ;  /* 0x000000080300780c */ /* 0x000fe20001744270 */
[----:B------:R-:W-:Y:S02]  /*2f10*/  BSSY B1, `(.L_x_58) ;  /* 0x0000005000017945 */ /* 0x000fe40003800000 */
[----:B------:R-:W-:-:S05]  /*2f20*/  FFMA R37, R37, R23, R14 ;  /* 0x0000001725257223 */ /* 0x000fca000000000e */
[----:B------:R0:W-:Y:S05]  /*2f30*/  @P1 STG.E desc[UR36][R10.64+0x64], R37 ;  /* 0x000064250a001986 */ /* 0x0001ea000c101924 */
[----:B------:R-:W-:Y:S05]  /*2f40*/  @!P2 BRA `(.L_x_59) ;  /* 0x000000000004a947 */ /* 0x000fea0003800000 */
[----:B------:R0:W5:Y:S02]  /*2f50*/  LDG.E.LTC128B R25, desc[UR36][R8.64+0x60] ;  /* 0x0000602408197981 */ /* 0x000164000c1e1920 */
.L_x_59:
[----:B------:R-:W-:Y:S05]  /*2f60*/  BSYNC B1 ;  /* 0x0000000000017941 */ /* 0x000fea0003800000 */
.L_x_58:
        /* <DEDUP_REMOVED lines=8> */
.L_x_61:
[----:B------:R-:W-:Y:S05]  /*2ff0*/  BSYNC B1 ;  /* 0x0000000000017941 */ /* 0x000fea0003800000 */
.L_x_60:
        /* <DEDUP_REMOVED lines=8> */
.L_x_63:
[----:B------:R-:W-:Y:S05]  /*3080*/  BSYNC B1 ;  /* 0x0000000000017941 */ /* 0x000fea0003800000 */
.L_x_62:
[----:B--2--5:R-:W-:Y:S01]  /*3090*/  FMUL R5, R25, R90 ;  /* 0x0000005a19057220 */ /* 0x024fe20000400000 */
[----:B------:R-:W-:Y:S01]  /*30a0*/  ISETP.GT.AND P0, PT, R3, RZ, P2 ;  /* 0x000000ff0300720c */ /* 0x000fe20001704270 */
[----:B------:R-:W-:Y:S02]  /*30b0*/  BSSY B1, `(.L_x_64) ;  /* 0x0000005000017945 */ /* 0x000fe40003800000 */
[----:B------:R-:W-:-:S05]  /*30c0*/  FFMA R5, R40, R23, R5 ;  /* 0x0000001728057223 */ /* 0x000fca0000000005 */
[----:B------:R2:W-:Y:S05]  /*30d0*/  @P3 STG.E desc[UR36][R10.64+0x80], R5 ;  /* 0x000080050a003986 */ /* 0x0005ea000c101924 */
[----:B------:R-:W-:Y:S05]  /*30e0*/  @!P0 BRA `(.L_x_65) ;  /* 0x0000000000048947 */ /* 0x000fea0003800000 */
[----:B------:R0:W5:Y:S02]  /*30f0*/  LDG.E.LTC128B R25, desc[UR36][R6.64+0x84] ;  /* 0x0000842406197981 */ /* 0x000164000c1e1920 */
.L_x_65:
[----:B------:R-:W-:Y:S05]  /*3100*/  BSYNC B1 ;  /* 0x0000000000017941 */ /* 0x000fea0003800000 */
.L_x_64:
[----:B-----5:R-:W-:Y:S01]  /*3110*/  FMUL R14, R25, R90 ;  /* 0x0000005a190e7220 */ /* 0x020fe20000400000 */
[----:B------:R-:W-:Y:S01]  /*3120*/  ISETP.GT.AND P1, PT, R3, 0x8, P1 ;  /* 0x000000080300780c */ /* 0x000fe20000f24270 */
[----:B------:R-:W-:Y:S02]  /*3130*/  BSSY B1, `(.L_x_66) ;  /* 0x0000005000017945 */ /* 0x000fe40003800000 */
[----:B------:R-:W-:-:S05]  /*3140*/  FFMA R41, R41, R23, R14 ;  /* 0x0000001729297223 */ /* 0x000fca000000000e */
[----:B------:R0:W-:Y:S05]  /*3150*/  @P0 STG.E desc[UR36][R10.64+0x84], R41 ;  /* 0x000084290a000986 */ /* 0x0001ea000c101924 */
[----:B------:R-:W-:Y:S05]  /*3160*/  @!P1 BRA `(.L_x_67) ;  /* 0x0000000000049947 */ /* 0x000fea0003800000 */
[----:B------:R0:W5:Y:S02]  /*3170*/  LDG.E.LTC128B R25, desc[UR36][R8.64+0x80] ;  /* 0x0000802408197981 */ /* 0x000164000c1e1920 */
.L_x_67:
[----:B------:R-:W-:Y:S05]  /*3180*/  BSYNC B1 ;  /* 0x0000000000017941 */ /* 0x000fea0003800000 */
.L_x_66:
        /* <DEDUP_REMOVED lines=8> */
.L_x_69:
[----:B------:R-:W-:Y:S05]  /*3210*/  BSYNC B1 ;  /* 0x0000000000017941 */ /* 0x000fea0003800000 */
.L_x_68:
        /* <DEDUP_REMOVED lines=8> */
.L_x_71:
[----:B------:R-:W-:Y:S05]  /*32a0*/  BSYNC B1 ;  /* 0x0000000000017941 */ /* 0x000fea0003800000 */
.L_x_70:
[----:B--2--5:R-:W-:Y:S01]  /*32b0*/  FMUL R5, R25, R90 ;  /* 0x0000005a19057220 */ /* 0x024fe20000400000 */
[----:B------:R-:W-:Y:S01]  /*32c0*/  ISETP.GT.AND P2, PT, R3, RZ, P1 ;  /* 0x000000ff0300720c */ /* 0x000fe20000f44270 */
[----:B------:R-:W-:Y:S02]  /*32d0*/  BSSY B1, `(.L_x_72) ;  /* 0x0000005000017945 */ /* 0x000fe40003800000 */
[----:B------:R-:W-:-:S05]  /*32e0*/  FFMA R5, R44, R23, R5 ;  /* 0x000000172c057223 */ /* 0x000fca0000000005 */
[----:B------:R2:W-:Y:S05]  /*32f0*/  @P3 STG.E desc[UR36][R10.64+0xa0], R5 ;  /* 0x0000a0050a003986 */ /* 0x0005ea000c101924 */
[----:B------:R-:W-:Y:S05]  /*3300*/  @!P2 BRA `(.L_x_73) ;  /* 0x000000000004a947 */ /* 0x000fea0003800000 */
[----:B------:R0:W5:Y:S02]  /*3310*/  LDG.E.LTC128B R25, desc[UR36][R6.64+0xa4] ;  /* 0x0000a42406197981 */ /* 0x000164000c1e1920 */
.L_x_73:
[----:B------:R-:W-:Y:S05]  /*3320*/  BSYNC B1 ;  /* 0x0000000000017941 */ /* 0x000fea0003800000 */
.L_x_72:
[----:B-----5:R-:W-:Y:S01]  /*3330*/  FMUL R14, R25, R90 ;  /* 0x0000005a190e7220 */ /* 0x020fe20000400000 */
[----:B------:R-:W-:Y:S01]  /*3340*/  ISETP.GT.AND P0, PT, R3, 0x8, P0 ;  /* 0x000000080300780c */ /* 0x000fe20000704270 */
[----:B------:R-:W-:Y:S02]  /*3350*/  BSSY B1, `(.L_x_74) ;  /* 0x0000005000017945 */ /* 0x000fe40003800000 */
[----:B------:R-:W-:-:S05]  /*3360*/  FFMA R45, R45, R23, R14 ;  /* 0x000000172d2d7223 */ /* 0x000fca000000000e */
[----:B------:R0:W-:Y:S05]  /*3370*/  @P2 STG.E desc[UR36][R10.64+0xa4], R45 ;  /* 0x0000a42d0a002986 */ /* 0x0001ea000c101924 */
[----:B------:R-:W-:Y:S05]  /*3380*/  @!P0 BRA `(.L_x_75) ;  /* 0x0000000000048947 */ /* 0x000fea0003800000 */
[----:B------:R0:W5:Y:S02]  /*3390*/  LDG.E.LTC128B R25, desc[UR36][R8.64+0xa0] ;  /* 0x0000a02408197981 */ /* 0x000164000c1e1920 */
.L_x_75:
[----:B------:R-:W-:Y:S05]  /*33a0*/  BSYNC B1 ;  /* 0x0000000000017941 */ /* 0x000fea0003800000 */
.L_x_74:
        /* <DEDUP_REMOVED lines=8> */
.L_x_77:
[----:B------:R-:W-:Y:S05]  /*3430*/  BSYNC B1 ;  /* 0x0000000000017941 */ /* 0x000fea0003800000 */
.L_x_76:
        /* <DEDUP_REMOVED lines=8> */
.L_x_79:
[----:B------:R-:W-:Y:S05]  /*34c0*/  BSYNC B1 ;  /* 0x0000000000017941 */ /* 0x000fea0003800000 */
.L_x_78:
[----:B--2--5:R-:W-:Y:S01]  /*34d0*/  FMUL R5, R25, R90 ;  /* 0x0000005a19057220 */ /* 0x024fe20000400000 */
[----:B------:R-:W-:Y:S01]  /*34e0*/  ISETP.GT.AND P1, PT, R3, RZ, P0 ;  /* 0x000000ff0300720c */ /* 0x000fe20000724270 */
[----:B------:R-:W-:Y:S02]  /*34f0*/  BSSY B1, `(.L_x_80) ;  /* 0x0000005000017945 */ /* 0x000fe40003800000 */
[----:B------:R-:W-:-:S05]  /*3500*/  FFMA R5, R48, R23, R5 ;  /* 0x0000001730057223 */ /* 0x000fca0000000005 */
[----:B------:R2:W-:Y:S05]  /*3510*/  @P3 STG.E desc[UR36][R10.64+0xc0], R5 ;  /* 0x0000c0050a003986 */ /* 0x0005ea000c101924 */
[----:B------:R-:W-:Y:S05]  /*3520*/  @!P1 BRA `(.L_x_81) ;  /* 0x0000000000049947 */ /* 0x000fea0003800000 */
[----:B------:R0:W5:Y:S02]  /*3530*/  LDG.E.LTC128B R25, desc[UR36][R6.64+0xc4] ;  /* 0x0000c42406197981 */ /* 0x000164000c1e1920 */
.L_x_81:
[----:B------:R-:W-:Y:S05]  /*3540*/  BSYNC B1 ;  /* 0x0000000000017941 */ /* 0x000fea0003800000 */
.L_x_80:
[----:B-----5:R-:W-:Y:S01]  /*3550*/  FMUL R14, R25, R90 ;  /* 0x0000005a190e7220 */ /* 0x020fe20000400000 */
[----:B------:R-:W-:Y:S01]  /*3560*/  ISETP.GT.AND P2, PT, R3, 0x8, P2 ;  /* 0x000000080300780c */ /* 0x000fe20001744270 */
[----:B------:R-:W-:Y:S02]  /*3570*/  BSSY B1, `(.L_x_82) ;  /* 0x0000005000017945 */ /* 0x000fe40003800000 */
[----:B------:R-:W-:-:S05]  /*3580*/  FFMA R49, R49, R23, R14 ;  /* 0x0000001731317223 */ /* 0x000fca000000000e */
[----:B------:R0:W-:Y:S05]  /*3590*/  @P1 STG.E desc[UR36][R10.64+0xc4], R49 ;  /* 0x0000c4310a001986 */ /* 0x0001ea000c101924 */
[----:B------:R-:W-:Y:S05]  /*35a0*/  @!P2 BRA `(.L_x_83) ;  /* 0x000000000004a947 */ /* 0x000fea0003800000 */
[----:B------:R0:W5:Y:S02]  /*35b0*/  LDG.E.LTC128B R25, desc[UR36][R8.64+0xc0] ;  /* 0x0000c02408197981 */ /* 0x000164000c1e1920 */
.L_x_83:
[----:B------:R-:W-:Y:S05]  /*35c0*/  BSYNC B1 ;  /* 0x0000000000017941 */ /* 0x000fea0003800000 */
.L_x_82:
        /* <DEDUP_REMOVED lines=8> */
.L_x_85:
[----:B------:R-:W-:Y:S05]  /*3650*/  BSYNC B1 ;  /* 0x0000000000017941 */ /* 0x000fea0003800000 */
.L_x_84:
        /* <DEDUP_REMOVED lines=8> */
.L_x_87:
[----:B------:R-:W-:Y:S05]  /*36e0*/  BSYNC B1 ;  /* 0x0000000000017941 */ /* 0x000fea0003800000 */
.L_x_86:
[----:B--2--5:R-:W-:Y:S01]  /*36f0*/  FMUL R5, R25, R90 ;  /* 0x0000005a19057220 */ /* 0x024fe20000400000 */
[----:B------:R-:W-:Y:S01]  /*3700*/  ISETP.GT.AND P0, PT, R3, RZ, P2 ;  /* 0x000000ff0300720c */ /* 0x000fe20001704270 */
[----:B------:R-:W-:Y:S02]  /*3710*/  BSSY B1, `(.L_x_88) ;  /* 0x0000005000017945 */ /* 0x000fe40003800000 */
[----:B------:R-:W-:-:S05]  /*3720*/  FFMA R5, R52, R23, R5 ;  /* 0x0000001734057223 */ /* 0x000fca0000000005 */
[----:B------:R2:W-:Y:S05]  /*3730*/  @P3 STG.E desc[UR36][R10.64+0xe0], R5 ;  /* 0x0000e0050a003986 */ /* 0x0005ea000c101924 */
[----:B------:R-:W-:Y:S05]  /*3740*/  @!P0 BRA `(.L_x_89) ;  /* 0x0000000000048947 */ /* 0x000fea0003800000 */
[----:B------:R0:W5:Y:S02]  /*3750*/  LDG.E.LTC128B R25, desc[UR36][R6.64+0xe4] ;  /* 0x0000e42406197981 */ /* 0x000164000c1e1920 */
.L_x_89:
[----:B------:R-:W-:Y:S05]  /*3760*/  BSYNC B1 ;  /* 0x0000000000017941 */ /* 0x000fea0003800000 */
.L_x_88:
[----:B-----5:R-:W-:Y:S01]  /*3770*/  FMUL R14, R25, R90 ;  /* 0x0000005a190e7220 */ /* 0x020fe20000400000 */
[----:B------:R-:W-:Y:S01]  /*3780*/  ISETP.GT.AND P1, PT, R3, 0x8, P1 ;  /* 0x000000080300780c */ /* 0x000fe20000f24270 */
[----:B------:R-:W-:Y:S02]  /*3790*/  BSSY B1, `(.L_x_90) ;  /* 0x0000005000017945 */ /* 0x000fe40003800000 */
[----:B------:R-:W-:-:S05]  /*37a0*/  FFMA R53, R53, R23, R14 ;  /* 0x0000001735357223 */ /* 0x000fca000000000e */
[----:B------:R0:W-:Y:S05]  /*37b0*/  @P0 STG.E desc[UR36][R10.64+0xe4], R53 ;  /* 0x0000e4350a000986 */ /* 0x0001ea000c101924 */
[----:B------:R-:W-:Y:S05]  /*37c0*/  @!P1 BRA `(.L_x_91) ;  /* 0x0000000000049947 */ /* 0x000fea0003800000 */
[----:B------:R0:W5:Y:S02]  /*37d0*/  LDG.E.LTC128B R25, desc[UR36][R8.64+0xe0] ;  /* 0x0000e02408197981 */ /* 0x000164000c1e1920 */
.L_x_91:
[----:B------:R-:W-:Y:S05]  /*37e0*/  BSYNC B1 ;  /* 0x0000000000017941 */ /* 0x000fea0003800000 */
.L_x_90:
        /* <DEDUP_REMOVED lines=8> */
.L_x_93:
[----:B------:R-:W-:Y:S05]  /*3870*/  BSYNC B1 ;  /* 0x0000000000017941 */ /* 0x000fea0003800000 */
.L_x_92:
        /* <DEDUP_REMOVED lines=8> */
.L_x_95:
[----:B------:R-:W-:Y:S05]  /*3900*/  BSYNC B1 ;  /* 0x0000000000017941 */ /* 0x000fea0003800000 */
.L_x_94:
[----:B--2--5:R-:W-:Y:S01]  /*3910*/  FMUL R5, R25, R90 ;  /* 0x0000005a19057220 */ /* 0x024fe20000400000 */
[----:B------:R-:W-:Y:S01]  /*3920*/  ISETP.GT.AND P2, PT, R3, RZ, P1 ;  /* 0x000000ff0300720c */ /* 0x000fe20000f44270 */
[----:B------:R-:W-:Y:S02]  /*3930*/  BSSY B1, `(.L_x_96) ;  /* 0x0000005000017945 */ /* 0x000fe40003800000 */
[----:B------:R-:W-:-:S05]  /*3940*/  FFMA R5, R56, R23, R5 ;  /* 0x0000001738057223 */ /* 0x000fca0000000005 */
[----:B------:R2:W-:Y:S05]  /*3950*/  @P3 STG.E desc[UR36][R10.64+0x100], R5 ;  /* 0x000100050a003986 */ /* 0x0005ea000c101924 */
[----:B------:R-:W-:Y:S05]  /*3960*/  @!P2 BRA `(.L_x_97) ;  /* 0x000000000004a947 */ /* 0x000fea0003800000 */
[----:B------:R0:W5:Y:S02]  /*3970*/  LDG.E.LTC128B R25, desc[UR36][R6.64+0x104] ;  /* 0x0001042406197981 */ /* 0x000164000c1e1920 */
.L_x_97:
[----:B------:R-:W-:Y:S05]  /*3980*/  BSYNC B1 ;  /* 0x0000000000017941 */ /* 0x000fea0003800000 */
.L_x_96:
[----:B-----5:R-:W-:Y:S01]  /*3990*/  FMUL R14, R25, R90 ;  /* 0x0000005a190e7220 */ /* 0x020fe20000400000 */
[----:B------:R-:W-:Y:S01]  /*39a0*/  ISETP.GT.AND P0, PT, R3, 0x8, P0 ;  /* 0x000000080300780c */ /* 0x000fe20000704270 */
[----:B------:R-:W-:Y:S02]  /*39b0*/  BSSY B1, `(.L_x_98) ;  /* 0x0000005000017945 */ /* 0x000fe40003800000 */
[----:B------:R-:W-:-:S05]  /*39c0*/  FFMA R57, R57, R23, R14 ;  /* 0x0000001739397223 */ /* 0x000fca000000000e */
[----:B------:R0:W-:Y:S05]  /*39d0*/  @P2 STG.E desc[UR36][R10.64+0x104], R57 ;  /* 0x000104390a002986 */ /* 0x0001ea000c101924 */
[----:B------:R-:W-:Y:S05]  /*39e0*/  @!P0 BRA `(.L_x_99) ;  /* 0x0000000000048947 */ /* 0x000fea0003800000 */
[----:B------:R0:W5:Y:S02]  /*39f0*/  LDG.E.LTC128B R25, desc[UR36][R8.64+0x100] ;  /* 0x0001002408197981 */ /* 0x000164000c1e1920 */
.L_x_99:
[----:B------:R-:W-:Y:S05]  /*3a00*/  BSYNC B1 ;  /* 0x0000000000017941 */ /* 0x000fea0003800000 */
.L_x_98:
        /* <DEDUP_REMOVED lines=8> */
.L_x_101:
[----:B------:R-:W-:Y:S05]  /*3a90*/  BSYNC B1 ;  /* 0x0000000000017941 */ /* 0x000fea0003800000 */
.L_x_100:
        /* <DEDUP_REMOVED lines=8> */
.L_x_103:
[----:B------:R-:W-:Y:S05]  /*3b20*/  BSYNC B1 ;  /* 0x0000000000017941 */ /* 0x000fea0003800000 */
.L_x_102:
[----:B--2--5:R-:W-:Y:S01]  /*3b30*/  FMUL R5, R25, R90 ;  /* 0x0000005a19057220 */ /* 0x024fe20000400000 */
[----:B------:R-:W-:Y:S01]  /*3b40*/  ISETP.GT.AND P1, PT, R3, RZ, P0 ;  /* 0x000000ff0300720c */ /* 0x000fe20000724270 */
[----:B------:R-:W-:Y:S02]  /*3b50*/  BSSY B1, `(.L_x_104) ;  /* 0x0000005000017945 */ /* 0x000fe40003800000 */
[----:B------:R-:W-:-:S05]  /*3b60*/  FFMA R5, R60, R23, R5 ;  /* 0x000000173c057223 */ /* 0x000fca0000000005 */
[----:B------:R2:W-:Y:S05]  /*3b70*/  @P3 STG.E desc[UR36][R10.64+0x120], R5 ;  /* 0x000120050a003986 */ /* 0x0005ea000c101924 */
[----:B------:R-:W-:Y:S05]  /*3b80*/  @!P1 BRA `(.L_x_105) ;  /* 0x0000000000049947 */ /* 0x000fea0003800000 */
[----:B------:R0:W5:Y:S02]  /*3b90*/  LDG.E.LTC128B R25, desc[UR36][R6.64+0x124] ;  /* 0x0001242406197981 */ /* 0x000164000c1e1920 */
.L_x_105:
[----:B------:R-:W-:Y:S05]  /*3ba0*/  BSYNC B1 ;  /* 0x0000000000017941 */ /* 0x000fea0003800000 */
.L_x_104:
[----:B-----5:R-:W-:Y:S01]  /*3bb0*/  FMUL R14, R25, R90 ;  /* 0x0000005a190e7220 */ /* 0x020fe20000400000 */
[----:B------:R-:W-:Y:S01]  /*3bc0*/  ISETP.GT.AND P2, PT, R3, 0x8, P2 ;  /* 0x000000080300780c */ /* 0x000fe20001744270 */
[----:B------:R-:W-:Y:S02]  /*3bd0*/  BSSY B1, `(.L_x_106) ;  /* 0x0000005000017945 */ /* 0x000fe40003800000 */
[----:B------:R-:W-:-:S05]  /*3be0*/  FFMA R61, R61, R23, R14 ;  /* 0x000000173d3d7223 */ /* 0x000fca000000000e */
[----:B------:R0:W-:Y:S05]  /*3bf0*/  @P1 STG.E desc[UR36][R10.64+0x124], R61 ;  /* 0x0001243d0a001986 */ /* 0x0001ea000c101924 */
[----:B------:R-:W-:Y:S05]  /*3c00*/  @!P2 BRA `(.L_x_107) ;  /* 0x000000000004a947 */ /* 0x000fea0003800000 */
[----:B------:R0:W5:Y:S02]  /*3c10*/  LDG.E.LTC128B R25, desc[UR36][R8.64+0x120] ;  /* 0x0001202408197981 */ /* 0x000164000c1e1920 */
.L_x_107:
[----:B------:R-:W-:Y:S05]  /*3c20*/  BSYNC B1 ;  /* 0x0000000000017941 */ /* 0x000fea0003800000 */
.L_x_106:
        /* <DEDUP_REMOVED lines=8> */
.L_x_109:
[----:B------:R-:W-:Y:S05]  /*3cb0*/  BSYNC B1 ;  /* 0x0000000000017941 */ /* 0x000fea0003800000 */
.L_x_108:
        /* <DEDUP_REMOVED lines=8> */
.L_x_111:
[----:B------:R-:W-:Y:S05]  /*3d40*/  BSYNC B1 ;  /* 0x0000000000017941 */ /* 0x000fea0003800000 */
.L_x_110:
[----:B--2--5:R-:W-:Y:S01]  /*3d50*/  FMUL R5, R25, R90 ;  /* 0x0000005a19057220 */ /* 0x024fe20000400000 */
[----:B------:R-:W-:Y:S01]  /*3d60*/  ISETP.GT.AND P0, PT, R3, RZ, P2 ;  /* 0x000000ff0300720c */ /* 0x000fe20001704270 */
[----:B------:R-:W-:Y:S02]  /*3d70*/  BSSY B1, `(.L_x_112) ;  /* 0x0000005000017945 */ /* 0x000fe40003800000 */
[----:B------:R-:W-:-:S05]  /*3d80*/  FFMA R5, R64, R23, R5 ;  /* 0x0000001740057223 */ /* 0x000fca0000000005 */
[----:B------:R2:W-:Y:S05]  /*3d90*/  @P3 STG.E desc[UR36][R10.64+0x140], R5 ;  /* 0x000140050a003986 */ /* 0x0005ea000c101924 */
[----:B------:R-:W-:Y:S05]  /*3da0*/  @!P0 BRA `(.L_x_113) ;  /* 0x0000000000048947 */ /* 0x000fea0003800000 */
[----:B------:R0:W5:Y:S02]  /*3db0*/  LDG.E.LTC128B R25, desc[UR36][R6.64+0x144] ;  /* 0x0001442406197981 */ /* 0x000164000c1e1920 */
.L_x_113:
[----:B------:R-:W-:Y:S05]  /*3dc0*/  BSYNC B1 ;  /* 0x0000000000017941 */ /* 0x000fea0003800000 */
.L_x_112:
[----:B-----5:R-:W-:Y:S01]  /*3dd0*/  FMUL R14, R25, R90 ;  /* 0x0000005a190e7220 */ /* 0x020fe20000400000 */
[----:B------:R-:W-:Y:S01]  /*3de0*/  ISETP.GT.AND P1, PT, R3, 0x8, P1 ;  /* 0x000000080300780c */ /* 0x000fe20000f24270 */
[----:B------:R-:W-:Y:S02]  /*3df0*/  BSSY B1, `(.L_x_114) ;  /* 0x0000005000017945 */ /* 0x000fe40003800000 */
[----:B------:R-:W-:-:S05]  /*3e00*/  FFMA R65, R65, R23, R14 ;  /* 0x0000001741417223 */ /* 0x000fca000000000e */
[----:B------:R0:W-:Y:S05]  /*3e10*/  @P0 STG.E desc[UR36][R10.64+0x144], R65 ;  /* 0x000144410a000986 */ /* 0x0001ea000c101924 */
[----:B------:R-:W-:Y:S05]  /*3e20*/  @!P1 BRA `(.L_x_115) ;  /* 0x0000000000049947 */ /* 0x000fea0003800000 */
[----:B------:R0:W5:Y:S02]  /*3e30*/  LDG.E.LTC128B R25, desc[UR36][R8.64+0x140] ;  /* 0x0001402408197981 */ /* 0x000164000c1e1920 */
.L_x_115:
[----:B------:R-:W-:Y:S05]  /*3e40*/  BSYNC B1 ;  /* 0x0000000000017941 */ /* 0x000fea0003800000 */
.L_x_114:
        /* <DEDUP_REMOVED lines=8> */
.L_x_117:
[----:B------:R-:W-:Y:S05]  /*3ed0*/  BSYNC B1 ;  /* 0x0000000000017941 */ /* 0x000fea0003800000 */
.L_x_116:
        /* <DEDUP_REMOVED lines=8> */
.L_x_119:
[----:B------:R-:W-:Y:S05]  /*3f60*/  BSYNC B1 ;  /* 0x0000000000017941 */ /* 0x000fea0003800000 */
.L_x_118:
[----:B--2--5:R-:W-:Y:S01]  /*3f70*/  FMUL R5, R25, R90 ;  /* 0x0000005a19057220 */ /* 0x024fe20000400000 */
[----:B------:R-:W-:Y:S01]  /*3f80*/  ISETP.GT.AND P2, PT, R3, RZ, P1 ;  /* 0x000000ff0300720c */ /* 0x000fe20000f44270 */
[----:B------:R-:W-:Y:S02]  /*3f90*/  BSSY B1, `(.L_x_120) ;  /* 0x0000005000017945 */ /* 0x000fe40003800000 */
[----:B------:R-:W-:-:S05]  /*3fa0*/  FFMA R5, R68, R23, R5 ;  /* 0x0000001744057223 */ /* 0x000fca0000000005 */
[----:B------:R2:W-:Y:S05]  /*3fb0*/  @P3 STG.E desc[UR36][R10.64+0x160], R5 ;  /* 0x000160050a003986 */ /* 0x0005ea000c101924 */
[----:B------:R-:W-:Y:S05]  /*3fc0*/  @!P2 BRA `(.L_x_121) ;  /* 0x000000000004a947 */ /* 0x000fea0003800000 */
[----:B------:R0:W5:Y:S02]  /*3fd0*/  LDG.E.LTC128B R25, desc[UR36][R6.64+0x164] ;  /* 0x0001642406197981 */ /* 0x000164000c1e1920 */
.L_x_121:
[----:B------:R-:W-:Y:S05]  /*3fe0*/  BSYNC B1 ;  /* 0x0000000000017941 */ /* 0x000fea0003800000 */
.L_x_120:
[----:B-----5:R-:W-:Y:S01]  /*3ff0*/  FMUL R14, R25, R90 ;  /* 0x0000005a190e7220 */ /* 0x020fe20000400000 */
[----:B------:R-:W-:Y:S01]  /*4000*/  ISETP.GT.AND P0, PT, R3, 0x8, P0 ;  /* 0x000000080300780c */ /* 0x000fe20000704270 */
[----:B------:R-:W-:Y:S02]  /*4010*/  BSSY B1, `(.L_x_122) ;  /* 0x0000005000017945 */ /* 0x000fe40003800000 */
[----:B------:R-:W-:-:S05]  /*4020*/  FFMA R69, R69, R23, R14 ;  /* 0x0000001745457223 */ /* 0x000fca000000000e */
[----:B------:R0:W-:Y:S05]  /*4030*/  @P2 STG.E desc[UR36][R10.64+0x164], R69 ;  /* 0x000164450a002986 */ /* 0x0001ea000c101924 */
[----:B------:R-:W-:Y:S05]  /*4040*/  @!P0 BRA `(.L_x_123) ;  /* 0x0000000000048947 */ /* 0x000fea0003800000 */
[----:B------:R0:W5:Y:S02]  /*4050*/  LDG.E.LTC128B R25, desc[UR36][R8.64+0x160] ;  /* 0x0001602408197981 */ /* 0x000164000c1e1920 */
.L_x_123:
[----:B------:R-:W-:Y:S05]  /*4060*/  BSYNC B1 ;  /* 0x0000000000017941 */ /* 0x000fea0003800000 */
.L_x_122:
        /* <DEDUP_REMOVED lines=8> */
.L_x_125:
[----:B------:R-:W-:Y:S05]  /*40f0*/  BSYNC B1 ;  /* 0x0000000000017941 */ /* 0x000fea0003800000 */
.L_x_124:
        /* <DEDUP_REMOVED lines=8> */
.L_x_127:
[----:B------:R-:W-:Y:S05]  /*4180*/  BSYNC B1 ;  /* 0x0000000000017941 */ /* 0x000fea0003800000 */
.L_x_126:
[----:B--2--5:R-:W-:Y:S01]  /*4190*/  FMUL R5, R25, R90 ;  /* 0x0000005a19057220 */ /* 0x024fe20000400000 */
[----:B------:R-:W-:Y:S01]  /*41a0*/  ISETP.GT.AND P1, PT, R3, RZ, P0 ;  /* 0x000000ff0300720c */ /* 0x000fe20000724270 */
[----:B------:R-:W-:Y:S02]  /*41b0*/  BSSY B1, `(.L_x_128) ;  /* 0x0000005000017945 */ /* 0x000fe40003800000 */
[----:B------:R-:W-:-:S05]  /*41c0*/  FFMA R5, R72, R23, R5 ;  /* 0x0000001748057223 */ /* 0x000fca0000000005 */
[----:B------:R2:W-:Y:S05]  /*41d0*/  @P3 STG.E desc[UR36][R10.64+0x180], R5 ;  /* 0x000180050a003986 */ /* 0x0005ea000c101924 */
[----:B------:R-:W-:Y:S05]  /*41e0*/  @!P1 BRA `(.L_x_129) ;  /* 0x0000000000049947 */ /* 0x000fea0003800000 */
[----:B------:R0:W5:Y:S02]  /*41f0*/  LDG.E.LTC128B R25, desc[UR36][R6.64+0x184] ;  /* 0x0001842406197981 */ /* 0x000164000c1e1920 */
.L_x_129:
[----:B------:R-:W-:Y:S05]  /*4200*/  BSYNC B1 ;  /* 0x0000000000017941 */ /* 0x000fea0003800000 */
.L_x_128:
[----:B-----5:R-:W-:Y:S01]  /*4210*/  FMUL R14, R25, R90 ;  /* 0x0000005a190e7220 */ /* 0x020fe20000400000 */
[----:B------:R-:W-:Y:S01]  /*4220*/  ISETP.GT.AND P2, PT, R3, 0x8, P2 ;  /* 0x000000080300780c */ /* 0x000fe20001744270 */
[----:B------:R-:W-:Y:S02]  /*4230*/  BSSY B1, `(.L_x_130) ;  /* 0x0000005000017945 */ /* 0x000fe40003800000 */
[----:B------:R-:W-:-:S05]  /*4240*/  FFMA R73, R73, R23, R14 ;  /* 0x0000001749497223 */ /* 0x000fca000000000e */
[----:B------:R0:W-:Y:S05]  /*4250*/  @P1 STG.E desc[UR36][R10.64+0x184], R73 ;  /* 0x000184490a001986 */ /* 0x0001ea000c101924 */
[----:B------:R-:W-:Y:S05]  /*4260*/  @!P2 BRA `(.L_x_131) ;  /* 0x000000000004a947 */ /* 0x000fea0003800000 */
[----:B------:R0:W5:Y:S02]  /*4270*/  LDG.E.LTC128B R25, desc[UR36][R8.64+0x180] ;  /* 0x0001802408197981 */ /* 0x000164000c1e1920 */
.L_x_131:
[----:B------:R-:W-:Y:S05]  /*4280*/  BSYNC B1 ;  /* 0x0000000000017941 */ /* 0x000fea0003800000 */
.L_x_130:
        /* <DEDUP_REMOVED lines=8> */
.L_x_133:
[----:B------:R-:W-:Y:S05]  /*4310*/  BSYNC B1 ;  /* 0x0000000000017941 */ /* 0x000fea0003800000 */
.L_x_132:
        /* <DEDUP_REMOVED lines=8> */
.L_x_135:
[----:B------:R-:W-:Y:S05]  /*43a0*/  BSYNC B1 ;  /* 0x0000000000017941 */ /* 0x000fea0003800000 */
.L_x_134:
[----:B--2--5:R-:W-:Y:S01]  /*43b0*/  FMUL R5, R25, R90 ;  /* 0x0000005a19057220 */ /* 0x024fe20000400000 */
[----:B------:R-:W-:Y:S01]  /*43c0*/  ISETP.GT.AND P0, PT, R3, RZ, P2 ;  /* 0x000000ff0300720c */ /* 0x000fe20001704270 */
[----:B------:R-:W-:Y:S02]  /*43d0*/  BSSY B1, `(.L_x_136) ;  /* 0x0000005000017945 */ /* 0x000fe40003800000 */
[----:B------:R-:W-:-:S05]  /*43e0*/  FFMA R5, R76, R23, R5 ;  /* 0x000000174c057223 */ /* 0x000fca0000000005 */
[----:B------:R2:W-:Y:S05]  /*43f0*/  @P3 STG.E desc[UR36][R10.64+0x1a0], R5 ;  /* 0x0001a0050a003986 */ /* 0x0005ea000c101924 */
[----:B------:R-:W-:Y:S05]  /*4400*/  @!P0 BRA `(.L_x_137) ;  /* 0x0000000000048947 */ /* 0x000fea0003800000 */
[----:B------:R0:W5:Y:S02]  /*4410*/  LDG.E.LTC128B R25, desc[UR36][R6.64+0x1a4] ;  /* 0x0001a42406197981 */ /* 0x000164000c1e1920 */
.L_x_137:
[----:B------:R-:W-:Y:S05]  /*4420*/  BSYNC B1 ;  /* 0x0000000000017941 */ /* 0x000fea0003800000 */
.L_x_136:
[----:B-----5:R-:W-:Y:S01]  /*4430*/  FMUL R14, R25, R90 ;  /* 0x0000005a190e7220 */ /* 0x020fe20000400000 */
[----:B------:R-:W-:Y:S01]  /*4440*/  ISETP.GT.AND P1, PT, R3, 0x8, P1 ;  /* 0x000000080300780c */ /* 0x000fe20000f24270 */
[----:B------:R-:W-:Y:S02]  /*4450*/  BSSY B1, `(.L_x_138) ;  /* 0x0000005000017945 */ /* 0x000fe40003800000 */
[----:B------:R-:W-:-:S05]  /*4460*/  FFMA R77, R77, R23, R14 ;  /* 0x000000174d4d7223 */ /* 0x000fca000000000e */
[----:B------:R0:W-:Y:S05]  /*4470*/  @P0 STG.E desc[UR36][R10.64+0x1a4], R77 ;  /* 0x0001a44d0a000986 */ /* 0x0001ea000c101924 */
[----:B------:R-:W-:Y:S05]  /*4480*/  @!P1 BRA `(.L_x_139) ;  /* 0x0000000000049947 */ /* 0x000fea0003800000 */
[----:B------:R0:W5:Y:S02]  /*4490*/  LDG.E.LTC128B R25, desc[UR36][R8.64+0x1a0] ;  /* 0x0001a02408197981 */ /* 0x000164000c1e1920 */
.L_x_139:
[----:B------:R-:W-:Y:S05]  /*44a0*/  BSYNC B1 ;  /* 0x0000000000017941 */ /* 0x000fea0003800000 */
.L_x_138:
        /* <DEDUP_REMOVED lines=8> */
.L_x_141:
[----:B------:R-:W-:Y:S05]  /*4530*/  BSYNC B1 ;  /* 0x0000000000017941 */ /* 0x000fea0003800000 */
.L_x_140:
        /* <DEDUP_REMOVED lines=8> */
.L_x_143:
[----:B------:R-:W-:Y:S05]  /*45c0*/  BSYNC B1 ;  /* 0x0000000000017941 */ /* 0x000fea0003800000 */
.L_x_142:
[----:B--2--5:R-:W-:Y:S01]  /*45d0*/  FMUL R5, R25, R90 ;  /* 0x0000005a19057220 */ /* 0x024fe20000400000 */
[----:B------:R-:W-:Y:S01]  /*45e0*/  ISETP.GT.AND P2, PT, R3, RZ, P1 ;  /* 0x000000ff0300720c */ /* 0x000fe20000f44270 */
[----:B------:R-:W-:Y:S02]  /*45f0*/  BSSY B1, `(.L_x_144) ;  /* 0x0000005000017945 */ /* 0x000fe40003800000 */
[----:B------:R-:W-:-:S05]  /*4600*/  FFMA R5, R80, R23, R5 ;  /* 0x0000001750057223 */ /* 0x000fca0000000005 */
[----:B------:R2:W-:Y:S05]  /*4610*/  @P3 STG.E desc[UR36][R10.64+0x1c0], R5 ;  /* 0x0001c0050a003986 */ /* 0x0005ea000c101924 */
[----:B------:R-:W-:Y:S05]  /*4620*/  @!P2 BRA `(.L_x_145) ;  /* 0x000000000004a947 */ /* 0x000fea0003800000 */
[----:B------:R0:W5:Y:S02]  /*4630*/  LDG.E.LTC128B R25, desc[UR36][R6.64+0x1c4] ;  /* 0x0001c42406197981 */ /* 0x000164000c1e1920 */
.L_x_145:
[----:B------:R-:W-:Y:S05]  /*4640*/  BSYNC B1 ;  /* 0x0000000000017941 */ /* 0x000fea0003800000 */
.L_x_144:
[----:B-----5:R-:W-:Y:S01]  /*4650*/  FMUL R14, R25, R90 ;  /* 0x0000005a190e7220 */ /* 0x020fe20000400000 */
[----:B------:R-:W-:Y:S01]  /*4660*/  ISETP.GT.AND P0, PT, R3, 0x8, P0 ;  /* 0x000000080300780c */ /* 0x000fe20000704270 */
[----:B------:R-:W-:Y:S02]  /*4670*/  BSSY B1, `(.L_x_146) ;  /* 0x0000005000017945 */ /* 0x000fe40003800000 */
[----:B------:R-:W-:-:S05]  /*4680*/  FFMA R81, R81, R23, R14 ;  /* 0x0000001751517223 */ /* 0x000fca000000000e */
[----:B------:R0:W-:Y:S05]  /*4690*/  @P2 STG.E desc[UR36][R10.64+0x1c4], R81 ;  /* 0x0001c4510a002986 */ /* 0x0001ea000c101924 */
[----:B------:R-:W-:Y:S05]  /*46a0*/  @!P0 BRA `(.L_x_147) ;  /* 0x0000000000048947 */ /* 0x000fea0003800000 */
[----:B------:R0:W5:Y:S02]  /*46b0*/  LDG.E.LTC128B R25, desc[UR36][R8.64+0x1c0] ;  /* 0x0001c02408197981 */ /* 0x000164000c1e1920 */
.L_x_147:
[----:B------:R-:W-:Y:S05]  /*46c0*/  BSYNC B1 ;  /* 0x0000000000017941 */ /* 0x000fea0003800000 */
.L_x_146:
        /* <DEDUP_REMOVED lines=8> */
.L_x_149:
[----:B------:R-:W-:Y:S05]  /*4750*/  BSYNC B1 ;  /* 0x0000000000017941 */ /* 0x000fea0003800000 */
.L_x_148:
[----:B-----5:R-:W-:Y:S01]  /*4760*/  FMUL R14, R25, R90 ;  /* 0x0000005a190e7220 */ /* 0x020fe20000400000 */
[----:B------:R-:W-:Y:S01]  /*4770*/  ISETP.GT.AND P0, PT, R4, 0x79, PT ;  /* 0x000000790400780c */ /* 0x000fe20003f04270 */
[----:B------:R-:W-:Y:S01]  /*4780*/  @P1 IMAD.MOV.U32 R4, RZ, RZ, R12 ;  /* 0x000000ffff041224 */ /* 0x000fe200078e000c */
[----:B------:R-:W-:Y:S01]  /*4790*/  ISETP.GT.AND P3, PT, R3, RZ, P2 ;  /* 0x000000ff0300720c */ /* 0x000fe20001764270 */
[----:B------:R-:W-:Y:S01]  /*47a0*/  FFMA R83, R83, R23, R14 ;  /* 0x0000001753537223 */ /* 0x000fe2000000000e */
[----:B--2---:R-:W-:Y:S01]  /*47b0*/  @P1 IMAD.MOV.U32 R5, RZ, RZ, R13 ;  /* 0x000000ffff051224 */ /* 0x004fe200078e000d */
[----:B------:R-:W-:Y:S04]  /*47c0*/  BSSY B1, `(.L_x_150) ;  /* 0x0000004000017945 */ /* 0x000fe80003800000 */
[----:B------:R2:W-:Y:S06]  /*47d0*/  @P1 STG.E desc[UR36][R4.64+0x1c4], R83 ;  /* 0x0001c45304001986 */ /* 0x0005ec000c101924 */
[----:B------:R-:W-:Y:S05]  /*47e0*/  @!P3 BRA `(.L_x_151) ;  /* 0x000000000004b947 */ /* 0x000fea0003800000 */
[----:B------:R0:W5:Y:S02]  /*47f0*/  LDG.E.LTC128B R25, desc[UR36][R6.64+0x1e0] ;  /* 0x0001e02406197981 */ /* 0x000164000c1e1920 */
.L_x_151:
[----:B------:R-:W-:Y:S05]  /*4800*/  BSYNC B1 ;  /* 0x0000000000017941 */ /* 0x000fea0003800000 */
.L_x_150:
[----:B--2--5:R-:W-:Y:S01]  /*4810*/  FMUL R5, R25, R90 ;  /* 0x0000005a19057220 */ /* 0x024fe20000400000 */
[----:B------:R-:W-:Y:S01]  /*4820*/  @P3 IMAD.MOV.U32 R4, RZ, RZ, R10 ;  /* 0x000000ffff043224 */ /* 0x000fe200078e000a */
[----:B------:R-:W-:Y:S01]  /*4830*/  ISETP.GT.AND P1, PT, R3, RZ, P0 ;  /* 0x000000ff0300720c */ /* 0x000fe20000724270 */
[----:B------:R-:W-:Y:S01]  /*4840*/  BSSY B1, `(.L_x_152) ;  /* 0x0000006000017945 */ /* 0x000fe20003800000 */
[----:B------:R-:W-:Y:S01]  /*4850*/  FFMA R15, R84, R23, R5 ;  /* 0x00000017540f7223 */ /* 0x000fe20000000005 */
[----:B------:R-:W-:-:S05]  /*4860*/  @P3 IMAD.MOV.U32 R5, RZ, RZ, R11 ;  /* 0x000000ffff053224 */ /* 0x000fca00078e000b */
[----:B------:R2:W-:Y:S05]  /*4870*/  @P3 STG.E desc[UR36][R4.64+0x1e0], R15 ;  /* 0x0001e00f04003986 */ /* 0x0005ea000c101924 */
[----:B------:R-:W-:Y:S05]  /*4880*/  @!P1 BRA `(.L_x_153) ;  /* 0x0000000000049947 */ /* 0x000fea0003800000 */
[----:B------:R0:W5:Y:S02]  /*4890*/  LDG.E.LTC128B R25, desc[UR36][R6.64+0x1e4] ;  /* 0x0001e42406197981 */ /* 0x000164000c1e1920 */
.L_x_153:
[----:B------:R-:W-:Y:S05]  /*48a0*/  BSYNC B1 ;  /* 0x0000000000017941 */ /* 0x000fea0003800000 */
.L_x_152:
[----:B--2--5:R-:W-:Y:S01]  /*48b0*/  FMUL R4, R25, R90 ;  /* 0x0000005a19047220 */ /* 0x024fe20000400000 */
[----:B------:R-:W-:Y:S01]  /*48c0*/  ISETP.GT.AND P2, PT, R3, 0x8, P2 ;  /* 0x000000080300780c */ /* 0x000fe20001744270 */
[----:B------:R-:W-:Y:S02]  /*48d0*/  BSSY B1, `(.L_x_154) ;  /* 0x0000005000017945 */ /* 0x000fe40003800000 */
[----:B------:R-:W-:-:S05]  /*48e0*/  FFMA R85, R85, R23, R4 ;  /* 0x0000001755557223 */ /* 0x000fca0000000004 */
[----:B------:R2:W-:Y:S05]  /*48f0*/  @P1 STG.E desc[UR36][R10.64+0x1e4], R85 ;  /* 0x0001e4550a001986 */ /* 0x0005ea000c101924 */
[----:B------:R-:W-:Y:S05]  /*4900*/  @!P2 BRA `(.L_x_155) ;  /* 0x000000000004a947 */ /* 0x000fea0003800000 */
[----:B------:R0:W5:Y:S02]  /*4910*/  LDG.E.LTC128B R25, desc[UR36][R8.64+0x1e0] ;  /* 0x0001e02408197981 */ /* 0x000164000c1e1920 */
.L_x_155:
[----:B------:R-:W-:Y:S05]  /*4920*/  BSYNC B1 ;  /* 0x0000000000017941 */ /* 0x000fea0003800000 */
.L_x_154:
[----:B-----5:R-:W-:Y:S01]  /*4930*/  FMUL R5, R25, R90 ;  /* 0x0000005a19057220 */ /* 0x020fe20000400000 */
[----:B------:R-:W-:Y:S01]  /*4940*/  @P2 IMAD.MOV.U32 R4, RZ, RZ, R12 ;  /* 0x000000ffff042224 */ /* 0x000fe200078e000c */
[----:B------:R-:W-:Y:S01]  /*4950*/  ISETP.GT.AND P0, PT, R3, 0x8, P0 ;  /* 0x000000080300780c */ /* 0x000fe20000704270 */
[----:B------:R-:W-:Y:S01]  /*4960*/  BSSY B1, `(.L_x_156) ;  /* 0x0000006000017945 */ /* 0x000fe20003800000 */
[----:B01--4-:R-:W-:Y:S01]  /*4970*/  FFMA R7, R86, R23, R5 ;  /* 0x0000001756077223 */ /* 0x013fe20000000005 */
[----:B------:R-:W-:-:S05]  /*4980*/  @P2 IMAD.MOV.U32 R5, RZ, RZ, R13 ;  /* 0x000000ffff052224 */ /* 0x000fca00078e000d */
[----:B------:R0:W-:Y:S05]  /*4990*/  @P2 STG.E desc[UR36][R4.64+0x1e0], R7 ;  /* 0x0001e00704002986 */ /* 0x0001ea000c101924 */
[----:B------:R-:W-:Y:S05]  /*49a0*/  @!P0 BRA `(.L_x_157) ;  /* 0x0000000000048947 */ /* 0x000fea0003800000 */
[----:B------:R1:W5:Y:S02]  /*49b0*/  LDG.E.LTC128B R25, desc[UR36][R8.64+0x1e4] ;  /* 0x0001e42408197981 */ /* 0x000364000c1e1920 */
.L_x_157:
[----:B------:R-:W-:Y:S05]  /*49c0*/  BSYNC B1 ;  /* 0x0000000000017941 */ /* 0x000fea0003800000 */
.L_x_156:
[----:B0----5:R-:W-:-:S04]  /*49d0*/  FMUL R4, R25, R90 ;  /* 0x0000005a19047220 */ /* 0x021fc80000400000 */
[----:B------:R-:W-:Y:S01]  /*49e0*/  FFMA R87, R87, R23, R4 ;  /* 0x0000001757577223 */ /* 0x000fe20000000004 */
[----:B------:R-:W-:Y:S06]  /*49f0*/  @!P0 BRA `(.L_x_158) ;  /* 0x0000000c00c88947 */ /* 0x000fec0003800000 */
[----:B------:R0:W-:Y:S01]  /*4a00*/  STG.E desc[UR36][R12.64+0x1e4], R87 ;  /* 0x0001e4570c007986 */ /* 0x0001e2000c101924 */
[----:B------:R-:W-:Y:S05]  /*4a10*/  BRA `(.L_x_158) ;  /* 0x0000000c00c07947 */ /* 0x000fea0003800000 */
.L_x_33:
[----:B------:R-:W-:Y:S01]  /*4a20*/  ISETP.GT.AND P0, PT, R4, 0x1, PT ;  /* 0x000000010400780c */ /* 0x000fe20003f04270 */
[----:B------:R-:W-:Y:S01]  /*4a30*/  ULDC.64 UR4, c[0x0][0x5c0] ;  /* 0x0001700000047ab9 */ /* 0x000fe20000000a00 */
[-C--:B------:R-:W-:Y:S01]  /*4a40*/  FMUL R5, R24, R23.reuse ;  /* 0x0000001718057220 */ /* 0x080fe20000400000 */
[C---:B------:R-:W-:Y:S01]  /*4a50*/  LEA R6, P4, R106.reuse, UR4, 0x2 ;  /* 0x000000046a067c11 */ /* 0x040fe2000f8810ff */
[-C--:B------:R-:W-:Y:S01]  /*4a60*/  FMUL R25, R25, R23.reuse ;  /* 0x0000001719197220 */ /* 0x080fe20000400000 */
[----:B------:R-:W-:Y:S01]  /*4a70*/  ISETP.GT.AND P2, PT, R3, RZ, P0 ;  /* 0x000000ff0300720c */ /* 0x000fe20000744270 */
[-C--:B------:R-:W-:Y:S01]  /*4a80*/  FMUL R27, R27, R23.reuse ;  /* 0x000000171b1b7220 */ /* 0x080fe20000400000 */
[----:B------:R-:W-:Y:S01]  /*4a90*/  LEA.HI.X R7, R106, UR5, R115, 0x2, P4 ;  /* 0x000000056a077c11 */ /* 0x000fe2000a0f1473 */
[-C--:B------:R-:W-:Y:S01]  /*4aa0*/  FMUL R11, R28, R23.reuse ;  /* 0x000000171c0b7220 */ /* 0x080fe20000400000 */
[----:B------:R-:W-:Y:S01]  /*4ab0*/  ISETP.GT.AND P3, PT, R3, 0x8, P3 ;  /* 0x000000080300780c */ /* 0x000fe20001f64270 */
[-C--:B------:R-:W-:Y:S01]  /*4ac0*/  FMUL R29, R29, R23.reuse ;  /* 0x000000171d1d7220 */ /* 0x080fe20000400000 */
[----:B------:R-:W-:Y:S01]  /*4ad0*/  SHF.L.U64.HI R9, R91, 0x2, R92 ;  /* 0x000000025b097819 */ /* 0x000fe2000001025c */
[----:B------:R0:W-:Y:S01]  /*4ae0*/  @P1 STG.E desc[UR36][R6.64], R5 ;  /* 0x0000000506001986 */ /* 0x0001e2000c101924 */
[----:B------:R-:W-:Y:S01]  /*4af0*/  ISETP.GT.AND P0, PT, R3, 0x8, P0 ;  /* 0x000000080300780c */ /* 0x000fe20000704270 */
[-C--:B------:R-:W-:Y:S01]  /*4b00*/  FMUL R31, R31, R23.reuse ;  /* 0x000000171f1f7220 */ /* 0x080fe20000400000 */
[----:B------:R-:W-:Y:S01]  /*4b10*/  LEA R8, P1, R91, R6, 0x2 ;  /* 0x000000065b087211 */ /* 0x000fe200078210ff */
[-C--:B------:R-:W-:Y:S01]  /*4b20*/  FMUL R33, R33, R23.reuse ;  /* 0x0000001721217220 */ /* 0x080fe20000400000 */
[C---:B------:R-:W-:Y:S01]  /*4b30*/  ISETP.GT.AND P5, PT, R4.reuse, 0x8, PT ;  /* 0x000000080400780c */ /* 0x040fe20003fa4270 */
[----:B------:R-:W-:Y:S01]  /*4b40*/  @P2 STG.E desc[UR36][R6.64+0x4], R25 ;  /* 0x0000041906002986 */ /* 0x000fe2000c101924 */
[----:B------:R-:W-:Y:S01]  /*4b50*/  ISETP.GT.AND P4, PT, R4, 0x9, PT ;  /* 0x000000090400780c */ /* 0x000fe20003f84270 */
[----:B------:R-:W-:Y:S01]  /*4b60*/  IMAD.X R9, R9, 0x1, R7, P1 ;  /* 0x0000000109097824 */ /* 0x000fe200008e0607 */
[----:B------:R-:W-:Y:S01]  /*4b70*/  ISETP.GT.AND P2, PT, R3, RZ, P5 ;  /* 0x000000ff0300720c */ /* 0x000fe20002f44270 */
[-C--:B------:R-:W-:Y:S01]  /*4b80*/  FMUL R35, R35, R23.reuse ;  /* 0x0000001723237220 */ /* 0x080fe20000400000 */
[C---:B------:R-:W-:Y:S01]  /*4b90*/  ISETP.GT.AND P1, PT, R3.reuse, RZ, P4 ;  /* 0x000000ff0300720c */ /* 0x040fe20002724270 */
[-C--:B0-----:R-:W-:Y:S01]  /*4ba0*/  FMUL R5, R26, R23.reuse ;  /* 0x000000171a057220 */ /* 0x081fe20000400000 */
[----:B------:R-:W-:Y:S01]  /*4bb0*/  ISETP.GT.AND P4, PT, R3, 0x8, P4 ;  /* 0x000000080300780c */ /* 0x000fe20002784270 */
[-C--:B------:R-:W-:Y:S01]  /*4bc0*/  FMUL R37, R37, R23.reuse ;  /* 0x0000001725257220 */ /* 0x080fe20000400000 */
[-C--:B------:R-:W-:Y:S01]  /*4bd0*/  FMUL R39, R39, R23.reuse ;  /* 0x0000001727277220 */ /* 0x080fe20000400000 */
[-C--:B------:R-:W-:Y:S01]  /*4be0*/  FMUL R41, R41, R23.reuse ;  /* 0x0000001729297220 */ /* 0x080fe20000400000 */
[----:B------:R0:W-:Y:S01]  /*4bf0*/  @P3 STG.E desc[UR36][R8.64], R5 ;  /* 0x0000000508003986 */ /* 0x0001e2000c101924 */
[C---:B------:R-:W-:Y:S01]  /*4c00*/  ISETP.GT.AND P3, PT, R4.reuse, 0x11, PT ;  /* 0x000000110400780c */ /* 0x040fe20003f64270 */
[-C--:B------:R-:W-:Y:S01]  /*4c10*/  FMUL R43, R43, R23.reuse ;  /* 0x000000172b2b7220 */ /* 0x080fe20000400000 */
[-C--:B------:R-:W-:Y:S01]  /*4c20*/  FMUL R45, R45, R23.reuse ;  /* 0x000000172d2d7220 */ /* 0x080fe20000400000 */
[----:B------:R-:W-:Y:S01]  /*4c30*/  @P0 STG.E desc[UR36][R8.64+0x4], R27 ;  /* 0x0000041b08000986 */ /* 0x000fe2000c101924 */
[----:B------:R-:W-:Y:S01]  /*4c40*/  ISETP.GT.AND P0, PT, R3, 0x8, P5 ;  /* 0x000000080300780c */ /* 0x000fe20002f04270 */
[-C--:B------:R-:W-:Y:S01]  /*4c50*/  FMUL R47, R47, R23.reuse ;  /* 0x000000172f2f7220 */ /* 0x080fe20000400000 */
[----:B------:R-:W-:Y:S01]  /*4c60*/  ISETP.GT.AND P5, PT, R4, 0x10, PT ;  /* 0x000000100400780c */ /* 0x000fe20003fa4270 */
[----:B------:R1:W-:Y:S01]  /*4c70*/  @P2 STG.E desc[UR36][R6.64+0x20], R11 ;  /* 0x0000200b06002986 */ /* 0x0003e2000c101924 */
[-C--:B------:R-:W-:Y:S01]  /*4c80*/  FMUL R49, R49, R23.reuse ;  /* 0x0000001731317220 */ /* 0x080fe20000400000 */
[-C--:B------:R-:W-:Y:S01]  /*4c90*/  FMUL R51, R51, R23.reuse ;  /* 0x0000001733337220 */ /* 0x080fe20000400000 */
[C---:B------:R-:W-:Y:S01]  /*4ca0*/  ISETP.GT.AND P2, PT, R3.reuse, RZ, P5 ;  /* 0x000000ff0300720c */ /* 0x040fe20002f44270 */
[----:B------:R-:W-:Y:S01]  /*4cb0*/  @P1 STG.E desc[UR36][R6.64+0x24], R29 ;  /* 0x0000241d06001986 */ /* 0x000fe2000c101924 */
[C---:B------:R-:W-:Y:S01]  /*4cc0*/  ISETP.GT.AND P1, PT, R3.reuse, RZ, P3 ;  /* 0x000000ff0300720c */ /* 0x040fe20001f24270 */
[-C--:B0-----:R-:W-:Y:S01]  /*4cd0*/  FMUL R5, R30, R23.reuse ;  /* 0x000000171e057220 */ /* 0x081fe20000400000 */
[----:B------:R-:W-:Y:S01]  /*4ce0*/  ISETP.GT.AND P3, PT, R3, 0x8, P3 ;  /* 0x000000080300780c */ /* 0x000fe20001f64270 */
[-C--:B------:R-:W-:Y:S01]  /*4cf0*/  FMUL R53, R53, R23.reuse ;  /* 0x0000001735357220 */ /* 0x080fe20000400000 */
[-C--:B------:R-:W-:Y:S01]  /*4d00*/  FMUL R55, R55, R23.reuse ;  /* 0x0000001737377220 */ /* 0x080fe20000400000 */
[-C--:B------:R-:W-:Y:S01]  /*4d10*/  FMUL R57, R57, R23.reuse ;  /* 0x0000001739397220 */ /* 0x080fe20000400000 */
[----:B------:R0:W-:Y:S01]  /*4d20*/  @P0 STG.E desc[UR36][R8.64+0x20], R5 ;  /* 0x0000200508000986 */ /* 0x0001e2000c101924 */
[-C--:B-1----:R-:W-:Y:S01]  /*4d30*/  FMUL R11, R32, R23.reuse ;  /* 0x00000017200b7220 */ /* 0x082fe20000400000 */
[----:B------:R-:W-:Y:S01]  /*4d40*/  ISETP.GT.AND P0, PT, R3, 0x8, P5 ;  /* 0x000000080300780c */ /* 0x000fe20002f04270 */
[-C--:B------:R-:W-:Y:S01]  /*4d50*/  FMUL R59, R59, R23.reuse ;  /* 0x000000173b3b7220 */ /* 0x080fe20000400000 */
[----:B------:R-:W-:Y:S01]  /*4d60*/  @P4 STG.E desc[UR36][R8.64+0x24], R31 ;  /* 0x0000241f08004986 */ /* 0x000fe2000c101924 */
[C---:B------:R-:W-:Y:S01]  /*4d70*/  ISETP.GT.AND P5, PT, R4.reuse, 0x18, PT ;  /* 0x000000180400780c */ /* 0x040fe20003fa4270 */
[-C--:B------:R-:W-:Y:S01]  /*4d80*/  FMUL R61, R61, R23.reuse ;  /* 0x000000173d3d7220 */ /* 0x080fe20000400000 */
[----:B------:R-:W-:Y:S01]  /*4d90*/  ISETP.GT.AND P4, PT, R4, 0x19, PT ;  /* 0x000000190400780c */ /* 0x000fe20003f84270 */
[----:B------:R1:W-:Y:S01]  /*4da0*/  @P2 STG.E desc[UR36][R6.64+0x40], R11 ;  /* 0x0000400b06002986 */ /* 0x0003e2000c101924 */
[----:B------:R-:W-:Y:S01]  /*4db0*/  ISETP.GT.AND P2, PT, R3, RZ, P5 ;  /* 0x000000ff0300720c */ /* 0x000fe20002f44270 */
[-C--:B------:R-:W-:Y:S01]  /*4dc0*/  FMUL R63, R63, R23.reuse ;  /* 0x000000173f3f7220 */ /* 0x080fe20000400000 */
[-C--:B------:R-:W-:Y:S01]  /*4dd0*/  FMUL R65, R65, R23.reuse ;  /* 0x0000001741417220 */ /* 0x080fe20000400000 */
        /* <DEDUP_REMOVED lines=32> */
[----:B------:R-:W-:Y:S01]  /*4fe0*/  FMUL R87, R87, R23 ;  /* 0x0000001757577220 */ /* 0x000fe20000400000 */
[----:B------:R-:W-:Y:S01]  /*4ff0*/  ISETP.GT.AND P4, PT, R4, 0x29, PT ;  /* 0x000000290400780c */ /* 0x000fe20003f84270 */
[----:B------:R1:W-:Y:S01]  /*5000*/  @P2 STG.E desc[UR36][R6.64+0x80], R11 ;  /* 0x0000800b06002986 */ /* 0x0003e2000c101924 */
[----:B------:R-:W-:-:S03]  /*5010*/  ISETP.GT.AND P2, PT, R3, RZ, P5 ;  /* 0x000000ff0300720c */ /* 0x000fc60002f44270 */
[----:B------:R-:W-:Y:S01]  /*5020*/  @P1 STG.E desc[UR36][R6.64+0x84], R41 ;  /* 0x0000842906001986 */ /* 0x000fe2000c101924 */
[C---:B------:R-:W-:Y:S01]  /*5030*/  ISETP.GT.AND P1, PT, R3.reuse, RZ, P4 ;  /* 0x000000ff0300720c */ /* 0x040fe20002724270 */
[----:B0-----:R-:W-:Y:S01]  /*5040*/  FMUL R5, R42, R23 ;  /* 0x000000172a057220 */ /* 0x001fe20000400000 */
[----:B------:R-:W-:-:S04]  /*5050*/  ISETP.GT.AND P4, PT, R3, 0x8, P4 ;  /* 0x000000080300780c */ /* 0x000fc80002784270 */
[----:B------:R0:W-:Y:S01]  /*5060*/  @P0 STG.E desc[UR36][R8.64+0x80], R5 ;  /* 0x0000800508000986 */ /* 0x0001e2000c101924 */
[----:B-1----:R-:W-:Y:S01]  /*5070*/  FMUL R11, R44, R23 ;  /* 0x000000172c0b7220 */ /* 0x002fe20000400000 */
[C---:B------:R-:W-:Y:S02]  /*5080*/  ISETP.GT.AND P0, PT, R3.reuse, 0x8, P5 ;  /* 0x000000080300780c */ /* 0x040fe40002f04270 */
[----:B------:R-:W-:Y:S01]  /*5090*/  @P3 STG.E desc[UR36][R8.64+0x84], R43 ;  /* 0x0000842b08003986 */ /* 0x000fe2000c101924 */
[C---:B------:R-:W-:Y:S02]  /*50a0*/  ISETP.GT.AND P5, PT, R4.reuse, 0x30, PT ;  /* 0x000000300400780c */ /* 0x040fe40003fa4270 */
        /* <DEDUP_REMOVED lines=21> */
[----:B------:R-:W-:Y:S02]  /*5200*/  ISETP.GT.AND P0, PT, R3, 0x8, P5 ;  /* 0x000000080300780c */ /* 0x000fe40002f04270 */
[----:B------:R-:W-:Y:S01]  /*5210*/  @P3 STG.E desc[UR36][R8.64+0xc4], R51 ;  /* 0x0000c43308003986 */ /* 0x000fe2000c101924 */
[----:B------:R-:W-:-:S03]  /*5220*/  ISETP.GT.AND P5, PT, R4, 0x40, PT ;  /* 0x000000400400780c */ /* 0x000fc60003fa4270 */
[----:B------:R1:W-:Y:S01]  /*5230*/  @P2 STG.E desc[UR36][R6.64+0xe0], R11 ;  /* 0x0000e00b06002986 */ /* 0x0003e2000c101924 */
[----:B------:R-:W-:-:S03]  /*5240*/  ISETP.GT.AND P3, PT, R3, RZ, P5 ;  /* 0x000000ff0300720c */ /* 0x000fc60002f64270 */
[----:B------:R-:W-:Y:S01]  /*5250*/  @P1 STG.E desc[UR36][R6.64+0xe4], R53 ;  /* 0x0000e43506001986 */ /* 0x000fe2000c101924 */
[----:B------:R-:W-:Y:S01]  /*5260*/  ISETP.GT.AND P1, PT, R4, 0x41, PT ;  /* 0x000000410400780c */ /* 0x000fe20003f24270 */
[----:B0-----:R-:W-:-:S03]  /*5270*/  FMUL R5, R54, R23 ;  /* 0x0000001736057220 */ /* 0x001fc60000400000 */
[C---:B------:R-:W-:Y:S02]  /*5280*/  ISETP.GT.AND P2, PT, R3.reuse, RZ, P1 ;  /* 0x000000ff0300720c */ /* 0x040fe40000f44270 */
[----:B------:R0:W-:Y:S01]  /*5290*/  @P0 STG.E desc[UR36][R8.64+0xe0], R5 ;  /* 0x0000e00508000986 */ /* 0x0001e2000c101924 */
[-C--:B-1----:R-:W-:Y:S01]  /*52a0*/  FMUL R11, R56, R23.reuse ;  /* 0x00000017380b7220 */ /* 0x082fe20000400000 */
[C---:B------:R-:W-:Y:S02]  /*52b0*/  ISETP.GT.AND P0, PT, R3.reuse, 0x8, P5 ;  /* 0x000000080300780c */ /* 0x040fe40002f04270 */
[----:B------:R-:W-:Y:S01]  /*52c0*/  @P4 STG.E desc[UR36][R8.64+0xe4], R55 ;  /* 0x0000e43708004986 */ /* 0x000fe2000c101924 */
[C---:B------:R-:W-:Y:S02]  /*52d0*/  ISETP.GT.AND P1, PT, R3.reuse, 0x8, P1 ;  /* 0x000000080300780c */ /* 0x040fe40000f24270 */
[C---:B------:R-:W-:Y:S01]  /*52e0*/  ISETP.GT.AND P5, PT, R4.reuse, 0x48, PT ;  /* 0x000000480400780c */ /* 0x040fe20003fa4270 */
[----:B------:R1:W-:Y:S03]  /*52f0*/  @P3 STG.E desc[UR36][R6.64+0x100], R11 ;  /* 0x0001000b06003986 */ /* 0x0003e6000c101924 */
[----:B------:R-:W-:Y:S01]  /*5300*/  ISETP.GT.AND P4, PT, R3, RZ, P5 ;  /* 0x000000ff0300720c */ /* 0x000fe20002f84270 */
[----:B------:R-:W-:Y:S01]  /*5310*/  @P2 STG.E desc[UR36][R6.64+0x104], R57 ;  /* 0x0001043906002986 */ /* 0x000fe2000c101924 */
[----:B------:R-:W-:Y:S01]  /*5320*/  ISETP.GT.AND P2, PT, R4, 0x49, PT ;  /* 0x000000490400780c */ /* 0x000fe20003f44270 */
[----:B0-----:R-:W-:-:S03]  /*5330*/  FMUL R5, R58, R23 ;  /* 0x000000173a057220 */ /* 0x001fc60000400000 */
[C---:B------:R-:W-:Y:S02]  /*5340*/  ISETP.GT.AND P3, PT, R3.reuse, RZ, P2 ;  /* 0x000000ff0300720c */ /* 0x040fe40001764270 */
[----:B------:R0:W-:Y:S01]  /*5350*/  @P0 STG.E desc[UR36][R8.64+0x100], R5 ;  /* 0x0001000508000986 */ /* 0x0001e2000c101924 */
[----:B-1----:R-:W-:Y:S01]  /*5360*/  FMUL R11, R60, R23 ;  /* 0x000000173c0b7220 */ /* 0x002fe20000400000 */
[C---:B------:R-:W-:Y:S02]  /*5370*/  ISETP.GT.AND P2, PT, R3.reuse, 0x8, P2 ;  /* 0x000000080300780c */ /* 0x040fe40001744270 */
[----:B------:R-:W-:Y:S01]  /*5380*/  @P1 STG.E desc[UR36][R8.64+0x104], R59 ;  /* 0x0001043b08001986 */ /* 0x000fe2000c101924 */
[----:B------:R-:W-:Y:S02]  /*5390*/  ISETP.GT.AND P1, PT, R3, 0x8, P5 ;  /* 0x000000080300780c */ /* 0x000fe40002f24270 */
[C---:B------:R-:W-:Y:S01]  /*53a0*/  ISETP.GT.AND P5, PT, R4.reuse, 0x50, PT ;  /* 0x000000500400780c */ /* 0x040fe20003fa4270 */
[----:B------:R1:W-:Y:S01]  /*53b0*/  @P4 STG.E desc[UR36][R6.64+0x120], R11 ;  /* 0x0001200b06004986 */ /* 0x0003e2000c101924 */
[----:B------:R-:W-:-:S03]  /*53c0*/  ISETP.GT.AND P0, PT, R4, 0x51, PT ;  /* 0x000000510400780c */ /* 0x000fc60003f04270 */
[----:B------:R-:W-:Y:S01]  /*53d0*/  @P3 STG.E desc[UR36][R6.64+0x124], R61 ;  /* 0x0001243d06003986 */ /* 0x000fe2000c101924 */
[C---:B------:R-:W-:Y:S01]  /*53e0*/  ISETP.GT.AND P3, PT, R3.reuse, RZ, P5 ;  /* 0x000000ff0300720c */ /* 0x040fe20002f64270 */
[-C--:B0-----:R-:W-:Y:S01]  /*53f0*/  FMUL R5, R62, R23.reuse ;  /* 0x000000173e057220 */ /* 0x081fe20000400000 */
[C---:B------:R-:W-:Y:S02]  /*5400*/  ISETP.GT.AND P4, PT, R3.reuse, RZ, P0 ;  /* 0x000000ff0300720c */ /* 0x040fe40000784270 */
[C---:B------:R-:W-:Y:S02]  /*5410*/  ISETP.GT.AND P0, PT, R3.reuse, 0x8, P0 ;  /* 0x000000080300780c */ /* 0x040fe40000704270 */
[----:B------:R0:W-:Y:S01]  /*5420*/  @P1 STG.E desc[UR36][R8.64+0x120], R5 ;  /* 0x0001200508001986 */ /* 0x0001e2000c101924 */
[----:B------:R-:W-:Y:S01]  /*5430*/  ISETP.GT.AND P1, PT, R3, 0x8, P5 ;  /* 0x000000080300780c */ /* 0x000fe20002f24270 */
[----:B-1----:R-:W-:Y:S02]  /*5440*/  FMUL R11, R64, R23 ;  /* 0x00000017400b7220 */ /* 0x002fe40000400000 */
[----:B------:R-:W-:Y:S01]  /*5450*/  @P2 STG.E desc[UR36][R8.64+0x124], R63 ;  /* 0x0001243f08002986 */ /* 0x000fe2000c101924 */
[----:B------:R-:W-:-:S03]  /*5460*/  ISETP.GT.AND P2, PT, R4, 0x58, PT ;  /* 0x000000580400780c */ /* 0x000fc60003f44270 */
[----:B------:R1:W-:Y:S01]  /*5470*/  @P3 STG.E desc[UR36][R6.64+0x140], R11 ;  /* 0x0001400b06003986 */ /* 0x0003e2000c101924 */
[C---:B------:R-:W-:Y:S02]  /*5480*/  ISETP.GT.AND P5, PT, R3.reuse, RZ, P2 ;  /* 0x000000ff0300720c */ /* 0x040fe400017a4270 */
[----:B------:R-:W-:Y:S01]  /*5490*/  ISETP.GT.AND P3, PT, R4, 0x59, PT ;  /* 0x000000590400780c */ /* 0x000fe20003f64270 */
[-C--:B0-----:R-:W-:Y:S01]  /*54a0*/  FMUL R5, R66, R23.reuse ;  /* 0x0000001742057220 */ /* 0x081fe20000400000 */
[----:B------:R-:W-:Y:S01]  /*54b0*/  @P4 STG.E desc[UR36][R6.64+0x144], R65 ;  /* 0x0001444106004986 */ /* 0x000fe2000c101924 */
[C---:B------:R-:W-:Y:S02]  /*54c0*/  ISETP.GT.AND P2, PT, R3.reuse, 0x8, P2 ;  /* 0x000000080300780c */ /* 0x040fe40001744270 */
[C---:B------:R-:W-:Y:S01]  /*54d0*/  ISETP.GT.AND P4, PT, R3.reuse, RZ, P3 ;  /* 0x000000ff0300720c */ /* 0x040fe20001f84270 */
[----:B------:R0:W-:Y:S01]  /*54e0*/  @P1 STG.E desc[UR36][R8.64+0x140], R5 ;  /* 0x0001400508001986 */ /* 0x0001e2000c101924 */
[----:B------:R-:W-:Y:S01]  /*54f0*/  ISETP.GT.AND P3, PT, R3, 0x8, P3 ;  /* 0x000000080300780c */ /* 0x000fe20001f64270 */
[----:B-1----:R-:W-:-:S02]  /*5500*/  FMUL R11, R68, R23 ;  /* 0x00000017440b7220 */ /* 0x002fc40000400000 */
[----:B------:R-:W-:Y:S01]  /*5510*/  @P0 STG.E desc[UR36][R8.64+0x144], R67 ;  /* 0x0001444308000986 */ /* 0x000fe2000c101924 */
[C---:B------:R-:W-:Y:S02]  /*5520*/  ISETP.GT.AND P0, PT, R4.reuse, 0x60, PT ;  /* 0x000000600400780c */ /* 0x040fe40003f04270 */
[----:B------:R-:W-:Y:S01]  /*5530*/  ISETP.GT.AND P1, PT, R4, 0x61, PT ;  /* 0x000000610400780c */ /* 0x000fe20003f24270 */
[----:B------:R1:W-:Y:S01]  /*5540*/  @P5 STG.E desc[UR36][R6.64+0x160], R11 ;  /* 0x0001600b06005986 */ /* 0x0003e2000c101924 */
[C---:B------:R-:W-:Y:S02]  /*5550*/  ISETP.GT.AND P5, PT, R3.reuse, RZ, P0 ;  /* 0x000000ff0300720c */ /* 0x040fe400007a4270 */
[C---:B------:R-:W-:Y:S01]  /*5560*/  ISETP.GT.AND P0, PT, R3.reuse, 0x8, P0 ;  /* 0x000000080300780c */ /* 0x040fe20000704270 */
[----:B0-----:R-:W-:Y:S01]  /*5570*/  FMUL R5, R70, R23 ;  /* 0x0000001746057220 */ /* 0x001fe20000400000 */
[----:B------:R-:W-:Y:S01]  /*5580*/  @P4 STG.E desc[UR36][R6.64+0x164], R69 ;  /* 0x0001644506004986 */ /* 0x000fe2000c101924 */
[----:B------:R-:W-:-:S02]  /*5590*/  ISETP.GT.AND P4, PT, R3, RZ, P1 ;  /* 0x000000ff0300720c */ /* 0x000fc40000f84270 */
[----:B------:R-:W-:Y:S01]  /*55a0*/  ISETP.GT.AND P1, PT, R3, 0x8, P1 ;  /* 0x000000080300780c */ /* 0x000fe20000f24270 */
[----:B------:R0:W-:Y:S01]  /*55b0*/  @P2 STG.E desc[UR36][R8.64+0x160], R5 ;  /* 0x0001600508002986 */ /* 0x0001e2000c101924 */
[----:B------:R-:W-:Y:S01]  /*55c0*/  ISETP.GT.AND P2, PT, R4, 0x68, PT ;  /* 0x000000680400780c */ /* 0x000fe20003f44270 */
[----:B-1----:R-:W-:Y:S02]  /*55d0*/  FMUL R11, R72, R23 ;  /* 0x00000017480b7220 */ /* 0x002fe40000400000 */
[----:B------:R-:W-:Y:S01]  /*55e0*/  @P3 STG.E desc[UR36][R8.64+0x164], R71 ;  /* 0x0001644708003986 */ /* 0x000fe2000c101924 */
[----:B------:R-:W-:-:S03]  /*55f0*/  ISETP.GT.AND P3, PT, R4, 0x69, PT ;  /* 0x000000690400780c */ /* 0x000fc60003f64270 */
[----:B------:R1:W-:Y:S01]  /*5600*/  @P5 STG.E desc[UR36][R6.64+0x180], R11 ;  /* 0x0001800b06005986 */ /* 0x0003e2000c101924 */
[C---:B------:R-:W-:Y:S02]  /*5610*/  ISETP.GT.AND P5, PT, R3.reuse, RZ, P2 ;  /* 0x000000ff0300720c */ /* 0x040fe400017a4270 */
[C---:B------:R-:W-:Y:S01]  /*5620*/  ISETP.GT.AND P2, PT, R3.reuse, 0x8, P2 ;  /* 0x000000080300780c */ /* 0x040fe20001744270 */
[-C--:B0-----:R-:W-:Y:S01]  /*5630*/  FMUL R5, R74, R23.reuse ;  /* 0x000000174a057220 */ /* 0x081fe20000400000 */
[----:B------:R-:W-:Y:S01]  /*5640*/  @P4 STG.E desc[UR36][R6.64+0x184], R73 ;  /* 0x0001844906004986 */ /* 0x000fe2000c101924 */
[C---:B------:R-:W-:Y:S02]  /*5650*/  ISETP.GT.AND P4, PT, R3.reuse, RZ, P3 ;  /* 0x000000ff0300720c */ /* 0x040fe40001f84270 */
[----:B------:R-:W-:Y:S01]  /*5660*/  ISETP.GT.AND P3, PT, R3, 0x8, P3 ;  /* 0x000000080300780c */ /* 0x000fe20001f64270 */
[----:B------:R0:W-:Y:S01]  /*5670*/  @P0 STG.E desc[UR36][R8.64+0x180], R5 ;  /* 0x0001800508000986 */ /* 0x0001e2000c101924 */
[----:B------:R-:W-:Y:S01]  /*5680*/  ISETP.GT.AND P0, PT, R4, 0x70, PT ;  /* 0x000000700400780c */ /* 0x000fe20003f04270 */
[----:B-1----:R-:W-:-:S02]  /*5690*/  FMUL R11, R76, R23 ;  /* 0x000000174c0b7220 */ /* 0x002fc40000400000 */
[----:B------:R-:W-:Y:S01]  /*56a0*/  @P1 STG.E desc[UR36][R8.64+0x184], R75 ;  /* 0x0001844b08001986 */ /* 0x000fe2000c101924 */
[----:B------:R-:W-:-:S03]  /*56b0*/  ISETP.GT.AND P1, PT, R4, 0x71, PT ;  /* 0x000000710400780c */ /* 0x000fc60003f24270 */
[----:B------:R1:W-:Y:S01]  /*56c0*/  @P5 STG.E desc[UR36][R6.64+0x1a0], R11 ;  /* 0x0001a00b06005986 */ /* 0x0003e2000c101924 */
[C---:B------:R-:W-:Y:S02]  /*56d0*/  ISETP.GT.AND P5, PT, R3.reuse, RZ, P0 ;  /* 0x000000ff0300720c */ /* 0x040fe400007a4270 */
[C---:B------:R-:W-:Y:S01]  /*56e0*/  ISETP.GT.AND P0, PT, R3.reuse, 0x8, P0 ;  /* 0x000000080300780c */ /* 0x040fe20000704270 */
[----:B------:R-:W-:Y:S01]  /*56f0*/  @P4 STG.E desc[UR36][R6.64+0x1a4], R77 ;  /* 0x0001a44d06004986 */ /* 0x000fe2000c101924 */
[-C--:B0-----:R-:W-:Y:S01]  /*5700*/  FMUL R5, R78, R23.reuse ;  /* 0x000000174e057220 */ /* 0x081fe20000400000 */
[C---:B------:R-:W-:Y:S02]  /*5710*/  ISETP.GT.AND P4, PT, R3.reuse, RZ, P1 ;  /* 0x000000ff0300720c */ /* 0x040fe40000f84270 */
[----:B------:R-:W-:Y:S02]  /*5720*/  ISETP.GT.AND P1, PT, R3, 0x8, P1 ;  /* 0x000000080300780c */ /* 0x000fe40000f24270 */
[----:B------:R0:W-:Y:S01]  /*5730*/  @P2 STG.E desc[UR36][R8.64+0x1a0], R5 ;  /* 0x0001a00508002986 */ /* 0x0001e2000c101924 */
[----:B------:R-:W-:Y:S01]  /*5740*/  ISETP.GT.AND P2, PT, R4, 0x78, PT ;  /* 0x000000780400780c */ /* 0x000fe20003f44270 */
[----:B-1----:R-:W-:-:S02]  /*5750*/  FMUL R11, R80, R23 ;  /* 0x00000017500b7220 */ /* 0x002fc40000400000 */
[----:B------:R-:W-:Y:S01]  /*5760*/  @P3 STG.E desc[UR36][R8.64+0x1a4], R79 ;  /* 0x0001a44f08003986 */ /* 0x000fe2000c101924 */
[----:B------:R-:W-:Y:S01]  /*5770*/  ISETP.GT.AND P3, PT, R4, 0x79, PT ;  /* 0x000000790400780c */ /* 0x000fe20003f64270 */
[----:B------:R-:W-:Y:S02]  /*5780*/  @P5 IMAD.MOV.U32 R4, RZ, RZ, R6 ;  /* 0x000000ffff045224 */ /* 0x000fe400078e0006 */
[----:B0-----:R-:W-:-:S05]  /*5790*/  @P5 IMAD.MOV.U32 R5, RZ, RZ, R7 ;  /* 0x000000ffff055224 */ /* 0x001fca00078e0007 */
[----:B------:R0:W-:Y:S01]  /*57a0*/  @P5 STG.E desc[UR36][R4.64+0x1c0], R11 ;  /* 0x0001c00b04005986 */ /* 0x0001e2000c101924 */
[C---:B------:R-:W-:Y:S02]  /*57b0*/  ISETP.GT.AND P5, PT, R3.reuse, RZ, P3 ;  /* 0x000000ff0300720c */ /* 0x040fe40001fa4270 */
[----:B------:R-:W-:Y:S01]  /*57c0*/  ISETP.GT.AND P3, PT, R3, 0x8, P3 ;  /* 0x000000080300780c */ /* 0x000fe20001f64270 */
[----:B0-----:R-:W-:Y:S02]  /*57d0*/  @P4 IMAD.MOV.U32 R4, RZ, RZ, R6 ;  /* 0x000000ffff044224 */ /* 0x001fe400078e0006 */
[----:B------:R-:W-:Y:S01]  /*57e0*/  FMUL R11, R84, R23 ;  /* 0x00000017540b7220 */ /* 0x000fe20000400000 */
[----:B------:R-:W-:-:S05]  /*57f0*/  @P4 IMAD.MOV.U32 R5, RZ, RZ, R7 ;  /* 0x000000ffff054224 */ /* 0x000fca00078e0007 */
[----:B------:R0:W-:Y:S01]  /*5800*/  @P4 STG.E desc[UR36][R4.64+0x1c4], R81 ;  /* 0x0001c45104004986 */ /* 0x0001e2000c101924 */
[C---:B------:R-:W-:Y:S02]  /*5810*/  ISETP.GT.AND P4, PT, R3.reuse, RZ, P2 ;  /* 0x000000ff0300720c */ /* 0x040fe40001784270 */
[----:B------:R-:W-:Y:S01]  /*5820*/  ISETP.GT.AND P2, PT, R3, 0x8, P2 ;  /* 0x000000080300780c */ /* 0x000fe20001744270 */
[----:B------:R-:W-:Y:S01]  /*5830*/  FMUL R3, R82, R23 ;  /* 0x0000001752037220 */ /* 0x000fe20000400000 */
[----:B0-----:R-:W-:Y:S02]  /*5840*/  @P0 IMAD.MOV.U32 R4, RZ, RZ, R8 ;  /* 0x000000ffff040224 */ /* 0x001fe400078e0008 */
[----:B------:R-:W-:-:S05]  /*5850*/  @P0 IMAD.MOV.U32 R5, RZ, RZ, R9 ;  /* 0x000000ffff050224 */ /* 0x000fca00078e0009 */
[----:B------:R0:W-:Y:S02]  /*5860*/  @P0 STG.E desc[UR36][R4.64+0x1c0], R3 ;  /* 0x0001c00304000986 */ /* 0x0001e4000c101924 */
[----:B0-----:R-:W-:Y:S02]  /*5870*/  @P1 IMAD.MOV.U32 R4, RZ, RZ, R8 ;  /* 0x000000ffff041224 */ /* 0x001fe400078e0008 */
[----:B------:R-:W-:-:S05]  /*5880*/  @P1 IMAD.MOV.U32 R5, RZ, RZ, R9 ;  /* 0x000000ffff051224 */ /* 0x000fca00078e0009 */
[----:B------:R0:W-:Y:S02]  /*5890*/  @P1 STG.E desc[UR36][R4.64+0x1c4], R83 ;  /* 0x0001c45304001986 */ /* 0x0001e4000c101924 */
[----:B0-----:R-:W-:Y:S02]  /*58a0*/  @P4 IMAD.MOV.U32 R4, RZ, RZ, R6 ;  /* 0x000000ffff044224 */ /* 0x001fe400078e0006 */
[----:B------:R-:W-:-:S05]  /*58b0*/  @P4 IMAD.MOV.U32 R5, RZ, RZ, R7 ;  /* 0x000000ffff054224 */ /* 0x000fca00078e0007 */
[----:B------:R0:W-:Y:S04]  /*58c0*/  @P4 STG.E desc[UR36][R4.64+0x1e0], R11 ;  /* 0x0001e00b04004986 */ /* 0x0001e8000c101924 */
[----:B------:R4:W-:Y:S01]  /*58d0*/  @P5 STG.E desc[UR36][R6.64+0x1e4], R85 ;  /* 0x0001e45506005986 */ /* 0x0009e2000c101924 */
[----:B0-----:R-:W-:Y:S02]  /*58e0*/  @P2 IMAD.MOV.U32 R4, RZ, RZ, R8 ;  /* 0x000000ffff042224 */ /* 0x001fe400078e0008 */
[----:B------:R-:W-:-:S05]  /*58f0*/  @P2 IMAD.MOV.U32 R5, RZ, RZ, R9 ;  /* 0x000000ffff052224 */ /* 0x000fca00078e0009 */
[----:B------:R4:W-:Y:S04]  /*5900*/  @P2 STG.E desc[UR36][R4.64+0x1e0], R13 ;  /* 0x0001e00d04002986 */ /* 0x0009e8000c101924 */
[----:B------:R4:W-:Y:S02]  /*5910*/  @P3 STG.E desc[UR36][R8.64+0x1e4], R87 ;  /* 0x0001e45708003986 */ /* 0x0009e4000c101924 */
.L_x_158:
[----:B------:R-:W-:Y:S05]  /*5920*/  BSYNC B0 ;  /* 0x0000000000007941 */ /* 0x000fea0003800000 */
.L_x_32:
[----:B------:R-:W-:Y:S01]  /*5930*/  IADD3 R16, P0, R16, UR38, RZ ;  /* 0x0000002610107c10 */ /* 0x000fe2000ff1e0ff */
[----:B------:R-:W-:Y:S01]  /*5940*/  ULDC.64 UR4, c[0x0][0x650] ;  /* 0x0001940000047ab9 */ /* 0x000fe20000000a00 */
[----:B------:R-:W-:Y:S01]  /*5950*/  PRMT R3, RZ, 0x7610, R3 ;  /* 0x00007610ff037816 */ /* 0x000fe20000000003 */
[----:B------:R-:W-:Y:S01]  /*5960*/  IMAD.MOV.U32 R100, RZ, RZ, -0x1 ;  /* 0xffffffffff647424 */ /* 0x000fe200078e00ff */
[----:B------:R-:W-:Y:S01]  /*5970*/  IADD3.X R17, R17, UR41, RZ, P0, !PT ;  /* 0x0000002911117c10 */ /* 0x000fe200087fe4ff */
[----:B------:R-:W-:Y:S01]  /*5980*/  IMAD.MOV.U32 R101, RZ, RZ, -0x1 ;  /* 0xffffffffff657424 */ /* 0x000fe200078e00ff */
[----:B------:R-:W-:-:S04]  /*5990*/  ISETP.GE.U32.AND P0, PT, R16, UR4, PT ;  /* 0x0000000410007c0c */ /* 0x000fc8000bf06070 */
[----:B------:R-:W-:-:S13]  /*59a0*/  ISETP.GE.U32.AND.EX P0, PT, R17, UR5, PT, P0 ;  /* 0x0000000511007c0c */ /* 0x000fda000bf06100 */
[----:B------:R-:W-:Y:S05]  /*59b0*/  @P0 BRA `(.L_x_159) ;  /* 0x00000004004c0947 */ /* 0x000fea0003800000 */
[----:B--2---:R-:W2:Y:S01]  /*59c0*/  LDC.64 R10, c[0x0][0x628] ;  /* 0x00018a00ff0a7b82 */ /* 0x004ea20000000a00 */
[----:B0--3--:R-:W0:Y:S01]  /*59d0*/  S2R R12, SR_CTAID.X ;  /* 0x00000000000c7919 */ /* 0x009e220000002500 */
[----:B-1--4-:R-:W-:Y:S02]  /*59e0*/  IMAD.MOV.U32 R8, RZ, RZ, R16 ;  /* 0x000000ffff087224 */ /* 0x012fe400078e0010 */
[----:B------:R-:W-:Y:S01]  /*59f0*/  IMAD.MOV.U32 R9, RZ, RZ, R17 ;  /* 0x000000ffff097224 */ /* 0x000fe200078e0011 */
[----:B------:R-:W1:Y:S03]  /*5a00*/  S2R R20, SR_CTAID.Y ;  /* 0x0000000000147919 */ /* 0x000e660000002600 */
[----:B------:R-:W3:Y:S08]  /*5a10*/  LDC R0, c[0x0][0x630] ;  /* 0x00018c00ff007b82 */ /* 0x000ef00000000800 */
[----:B------:R-:W4:Y:S01]  /*5a20*/  LDC.64 R14, c[0x0][0x620] ;  /* 0x00018800ff0e7b82 */ /* 0x000f220000000a00 */
[----:B--2---:R-:W-:-:S04]  /*5a30*/  ISETP.NE.U32.AND P0, PT, R10, RZ, PT ;  /* 0x000000ff0a00720c */ /* 0x004fc80003f05070 */
[----:B------:R-:W-:-:S13]  /*5a40*/  ISETP.NE.AND.EX P0, PT, R11, RZ, PT, P0 ;  /* 0x000000ff0b00720c */ /* 0x000fda0003f05300 */
[----:B01-34-:R-:W-:Y:S05]  /*5a50*/  @!P0 BRA `(.L_x_160) ;  /* 0x0000000000288947 */ /* 0x01bfea0003800000 */
        /* <DEDUP_REMOVED lines=10> */
.L_x_160:
[-CC-:B------:R-:W-:Y:S01]  /*5b00*/  SHF.R.U64 R101, R8, R0.reuse, R9.reuse ;  /* 0x0000000008657219 */ /* 0x180fe20000001209 */
[----:B------:R-:W0:Y:S01]  /*5b10*/  LDC.64 R26, c[0x0][0x640] ;  /* 0x00019000ff1a7b82 */ /* 0x000e220000000a00 */
[----:B------:R-:W-:Y:S01]  /*5b20*/  SHF.R.U32.HI R0, RZ, R0, R9 ;  /* 0x00000000ff007219 */ /* 0x000fe20000011609 */
[----:B------:R-:W-:Y:S01]  /*5b30*/  ULDC UR4, c[0x0][0x150] ;  /* 0x0000540000047ab9 */ /* 0x000fe20000000800 */
[----:B------:R-:W-:Y:S02]  /*5b40*/  IADD3 R3, P0, RZ, -R101, RZ ;  /* 0x80000065ff037210 */ /* 0x000fe40007f1e0ff */
[----:B------:R-:W-:-:S03]  /*5b50*/  I2FP.F32.U32 R7, R12 ;  /* 0x0000000c00077245 */ /* 0x000fc60000201000 */
[----:B------:R-:W1:Y:S01]  /*5b60*/  LDC R6, c[0x0][0x618] ;  /* 0x00018600ff067b82 */ /* 0x000e620000000800 */
[----:B------:R-:W-:Y:S02]  /*5b70*/  IMAD.X R5, RZ, RZ, ~R0, P0 ;  /* 0x000000ffff057224 */ /* 0x000fe400000e0e00 */
[----:B------:R-:W-:Y:S01]  /*5b80*/  FMUL R7, R7, UR4 ;  /* 0x0000000407077c20 */ /* 0x000fe20008400000 */
[----:B------:R-:W-:Y:S01]  /*5b90*/  ULDC UR4, c[0x0][0x154] ;  /* 0x0000550000047ab9 */ /* 0x000fe20000000800 */
[-C--:B------:R-:W-:Y:S02]  /*5ba0*/  IMAD R0, R5, R14.reuse, RZ ;  /* 0x0000000e05007224 */ /* 0x080fe400078e02ff */
[C---:B------:R-:W-:Y:S01]  /*5bb0*/  IMAD.WIDE.U32 R4, R3.reuse, R14, R16 ;  /* 0x0000000e03047225 */ /* 0x040fe200078e0010 */
[----:B------:R-:W2:Y:S01]  /*5bc0*/  LDC R8, c[0x0][0x608] ;  /* 0x00018200ff087b82 */ /* 0x000ea20000000800 */
[----:B------:R-:W3:Y:S02]  /*5bd0*/  F2I.U32.TRUNC.NTZ R7, R7 ;  /* 0x0000000700077305 */ /* 0x000ee4000020f000 */
[----:B------:R-:W-:Y:S01]  /*5be0*/  IMAD R3, R3, R15, R0 ;  /* 0x0000000f03037224 */ /* 0x000fe200078e0200 */
[----:B------:R-:W-:-:S03]  /*5bf0*/  I2FP.F32.U32 R0, R20 ;  /* 0x0000001400007245 */ /* 0x000fc60000201000 */
[----:B------:R-:W-:Y:S01]  /*5c00*/  IMAD.IADD R3, R5, 0x1, R3 ;  /* 0x0000000105037824 */ /* 0x000fe200078e0203 */
[----:B------:R-:W4:Y:S01]  /*5c10*/  LDC R11, c[0x0][0x658] ;  /* 0x00019600ff0b7b82 */ /* 0x000f220000000800 */
[----:B0-----:R-:W-:-:S04]  /*5c20*/  ISETP.NE.U32.AND P0, PT, R26, RZ, PT ;  /* 0x000000ff1a00720c */ /* 0x001fc80003f05070 */
[----:B------:R-:W-:-:S03]  /*5c30*/  ISETP.NE.AND.EX P0, PT, R27, RZ, PT, P0 ;  /* 0x000000ff1b00720c */ /* 0x000fc60003f05300 */
[----:B------:R-:W0:Y:S01]  /*5c40*/  LDC R9, c[0x0][0x144] ;  /* 0x00005100ff097b82 */ /* 0x000e220000000800 */
[-C--:B-1----:R-:W-:Y:S01]  /*5c50*/  SHF.R.U64 R10, R4, R6.reuse, R3 ;  /* 0x00000006040a7219 */ /* 0x082fe20000001203 */
[----:B---3--:R-:W-:Y:S01]  /*5c60*/  IMAD.MOV R7, RZ, RZ, -R7 ;  /* 0x000000ffff077224 */ /* 0x008fe200078e0a07 */
[----:B------:R-:W-:Y:S01]  /*5c70*/  SHF.R.U32.HI R3, RZ, R6, R3 ;  /* 0x00000006ff037219 */ /* 0x000fe20000011603 */
[----:B------:R-:W-:-:S04]  /*5c80*/  FMUL R6, R0, UR4 ;  /* 0x0000000400067c20 */ /* 0x000fc80008400000 */
[----:B------:R-:W1:Y:S01]  /*5c90*/  LDC R21, c[0x0][0x148] ;  /* 0x00005200ff157b82 */ /* 0x000e620000000800 */
[----:B------:R3:W0:Y:S01]  /*5ca0*/  F2I.U32.TRUNC.NTZ R14, R6 ;  /* 0x00000006000e7305 */ /* 0x000622000020f000 */
[-CC-:B--2---:R-:W-:Y:S02]  /*5cb0*/  SHF.R.U64 R13, R10, R8.reuse, R3.reuse ;  /* 0x000000080a0d7219 */ /* 0x184fe40000001203 */
[----:B------:R-:W-:-:S04]  /*5cc0*/  SHF.R.U32.HI R0, RZ, R8, R3 ;  /* 0x00000008ff007219 */ /* 0x000fc80000011603 */
[----:B------:R-:W2:Y:S01]  /*5cd0*/  LDC R24, c[0x0][0x648] ;  /* 0x00019200ff187b82 */ /* 0x000ea20000000800 */
[-CC-:B----4-:R-:W-:Y:S02]  /*5ce0*/  SHF.R.U64 R15, R13, R11.reuse, R0.reuse ;  /* 0x0000000b0d0f7219 */ /* 0x190fe40000001200 */
[----:B------:R-:W-:-:S03]  /*5cf0*/  SHF.R.U32.HI R5, RZ, R11, R0 ;  /* 0x0000000bff057219 */ /* 0x000fc60000011600 */
[----:B------:R-:W-:Y:S02]  /*5d00*/  IMAD.MOV.U32 R4, RZ, RZ, R15 ;  /* 0x000000ffff047224 */ /* 0x000fe400078e000f */
[----:B------:R-:W4:Y:S01]  /*5d10*/  LDC R28, c[0x0][0x638] ;  /* 0x00018e00ff1c7b82 */ /* 0x000f220000000800 */
[----:B0-----:R-:W-:-:S07]  /*5d20*/  IMAD R25, R9, R7, R12 ;  /* 0x0000000709197224 */ /* 0x001fce00078e020c */
[----:B------:R-:W0:Y:S08]  /*5d30*/  LDC R29, c[0x0][0x610] ;  /* 0x00018400ff1d7b82 */ /* 0x000e300000000800 */
[----:B------:R-:W0:Y:S01]  /*5d40*/  LDC R30, c[0x0][0x600] ;  /* 0x00018000ff1e7b82 */ /* 0x000e220000000800 */
[----:B-123--:R-:W-:Y:S05]  /*5d50*/  @!P0 BRA `(.L_x_161) ;  /* 0x0000000000288947 */ /* 0x00efea0003800000 */
[----:B------:R-:W1:Y:S02]  /*5d60*/  LDC R0, c[0x0][0x64c] ;  /* 0x00019300ff007b82 */ /* 0x000e640000000800 */
[----:B-1----:R-:W-:-:S05]  /*5d70*/  IADD3 R3, P0, R15, R0, RZ ;  /* 0x000000000f037210 */ /* 0x002fca0007f1e0ff */
        /* <DEDUP_REMOVED lines=8> */
.L_x_161:
[----:B------:R-:W-:Y:S01]  /*5e00*/  ISETP.NE.AND P0, PT, R2, 0x1, PT ;  /* 0x000000010200780c */ /* 0x000fe20003f05270 */
[----:B------:R-:W-:Y:S01]  /*5e10*/  IMAD.MOV R14, RZ, RZ, -R14 ;  /* 0x000000ffff0e7224 */ /* 0x000fe200078e0a0e */
[----:B------:R-:W-:Y:S02]  /*5e20*/  SHF.R.U64 R3, R4, R24, R5 ;  /* 0x0000001804037219 */ /* 0x000fe40000001205 */
[----:B------:R-:W-:Y:S02]  /*5e30*/  LOP3.LUT R0, R13, R98, RZ, 0xc0, !PT ;  /* 0x000000620d007212 */ /* 0x000fe400078ec0ff */
[----:B------:R-:W-:Y:S01]  /*5e40*/  LOP3.LUT R10, R10, R97, RZ, 0xc0, !PT ;  /* 0x000000610a0a7212 */ /* 0x000fe200078ec0ff */
[----:B------:R-:W-:Y:S02]  /*5e50*/  IMAD.MOV R4, RZ, RZ, -R3 ;  /* 0x000000ffff047224 */ /* 0x000fe400078e0a03 */
[----:B------:R-:W-:Y:S02]  /*5e60*/  IMAD R0, R93, R3, R0 ;  /* 0x000000035d007224 */ /* 0x000fe400078e0200 */
[----:B----4-:R-:W-:-:S02]  /*5e70*/  IMAD R3, R4, R28, R15 ;  /* 0x0000001c04037224 */ /* 0x010fc400078e020f */
[----:B------:R-:W-:Y:S02]  /*5e80*/  @P0 IMAD R25, R21, R14, R20 ;  /* 0x0000000e15190224 */ /* 0x000fe400078e0214 */
[----:B0-----:R-:W-:Y:S02]  /*5e90*/  IMAD R5, R3, R30, R10 ;  /* 0x0000001e03057224 */ /* 0x001fe400078e020a */
[----:B------:R-:W-:Y:S02]  /*5ea0*/  IMAD R0, R0, R29, R25 ;  /* 0x0000001d00007224 */ /* 0x000fe400078e0219 */
[----:B------:R-:W-:-:S03]  /*5eb0*/  IMAD.MOV.U32 R4, RZ, RZ, 0x1 ;  /* 0x00000001ff047424 */ /* 0x000fc600078e00ff */
[----:B------:R-:W-:Y:S02]  /*5ec0*/  SEL R100, R5, R0, !P0 ;  /* 0x0000000005647207 */ /* 0x000fe40004000000 */
[----:B------:R-:W-:Y:S02]  /*5ed0*/  PRMT R3, R4, 0x7610, R3 ;  /* 0x0000761004037816 */ /* 0x000fe40000000003 */
[----:B------:R-:W-:-:S07]  /*5ee0*/  SEL R0, R0, R5, !P0 ;  /* 0x0000000500007207 */ /* 0x000fce0004000000 */
.L_x_159:
[----:B------:R-:W-:Y:S01]  /*5ef0*/  LOP3.LUT P0, RZ, R3, 0xff, RZ, 0xc0, !PT ;  /* 0x000000ff03ff7812 */ /* 0x000fe2000780c0ff */
[----:B------:R-:W-:Y:S01]  /*5f00*/  UIMAD.WIDE.U32 UR4, UR42, -0x55555555, URZ ;  /* 0xaaaaaaab2a0478a5 */ /* 0x000fe2000f8e003f */
[----:B------:R-:W-:-:S03]  /*5f10*/  IMAD.MOV.U32 R103, RZ, RZ, R0 ;  /* 0x000000ffff677224 */ /* 0x000fc600078e0000 */
[----:B------:R-:W-:-:S04]  /*5f20*/  USHF.R.U32.HI UR4, URZ, 0x1, UR5 ;  /* 0x000000013f047899 */ /* 0x000fc80008011605 */
[----:B------:R-:W-:-:S04]  /*5f30*/  UIMAD UR42, UR4, -0x3, UR42 ;  /* 0xfffffffd042a78a4 */ /* 0x000fc8000f8e022a */
[----:B------:R-:W-:Y:S08]  /*5f40*/  @P0 BRA `(.L_x_162) ;  /* 0xffffffb400440947 */ /* 0x000ff0000383ffff */
[----:B------:R-:W-:Y:S05]  /*5f50*/  EXIT ;  /* 0x000000000000794d */ /* 0x000fea0003800000 */
.L_x_7:
        /* <DEDUP_REMOVED lines=26> */
.L_x_164:
[----:B------:R-:W0:Y:S01]  /*6100*/  LDC.64 R28, c[0x0][0x640] ;  /* 0x00019000ff1c7b82 */ /* 0x000e220000000a00 */
[-CC-:B------:R-:W-:Y:S01]  /*6110*/  SHF.R.U64 R21, R14, R8.reuse, R15.reuse ;  /* 0x000000080e157219 */ /* 0x180fe2000000120f */
[----:B------:R-:W-:Y:S01]  /*6120*/  IMAD.MOV.U32 R31, RZ, RZ, 0x1 ;  /* 0x00000001ff1f7424 */ /* 0x000fe200078e00ff */
[----:B------:R-:W-:Y:S02]  /*6130*/  SHF.R.U32.HI R7, RZ, R8, R15 ;  /* 0x00000008ff077219 */ /* 0x000fe4000001160f */
[----:B------:R-:W-:-:S03]  /*6140*/  IADD3 R13, P0, RZ, -R21, RZ ;  /* 0x80000015ff0d7210 */ /* 0x000fc60007f1e0ff */
[----:B------:R-:W1:Y:S02]  /*6150*/  LDC R12, c[0x0][0x618] ;  /* 0x00018600ff0c7b82 */ /* 0x000e640000000800 */
[----:B------:R-:W-:Y:S02]  /*6160*/  IMAD.X R7, RZ, RZ, ~R7, P0 ;  /* 0x000000ffff077224 */ /* 0x000fe400000e0e07 */
[----:B------:R-:W-:-:S04]  /*6170*/  IMAD.WIDE.U32 R10, R13, R24, R16 ;  /* 0x000000180d0a7225 */ /* 0x000fc800078e0010 */
[----:B------:R-:W2:Y:S01]  /*6180*/  LDC R14, c[0x0][0x608] ;  /* 0x00018200ff0e7b82 */ /* 0x000ea20000000800 */
[----:B------:R-:W-:-:S04]  /*6190*/  IMAD R8, R7, R24, RZ ;  /* 0x0000001807087224 */ /* 0x000fc800078e02ff */
[----:B------:R-:W-:-:S03]  /*61a0*/  IMAD R7, R13, R25, R8 ;  /* 0x000000190d077224 */ /* 0x000fc600078e0208 */
[----:B------:R-:W3:Y:S01]  /*61b0*/  LDC R26, c[0x0][0x658] ;  /* 0x00019600ff1a7b82 */ /* 0x000ee20000000800 */
[----:B------:R-:W-:Y:S01]  /*61c0*/  IMAD.IADD R7, R11, 0x1, R7 ;  /* 0x000000010b077824 */ /* 0x000fe200078e0207 */
[----:B0-----:R-:W-:Y:S01]  /*61d0*/  ISETP.NE.U32.AND P0, PT, R28, RZ, PT ;  /* 0x000000ff1c00720c */ /* 0x001fe20003f05070 */
[----:B------:R-:W-:-:S03]  /*61e0*/  IMAD.MOV.U32 R11, RZ, RZ, -0x1 ;  /* 0xffffffffff0b7424 */ /* 0x000fc600078e00ff */
        /* <DEDUP_REMOVED lines=8> */
[-C--:B---3--:R-:W-:Y:S02]  /*6270*/  SHF.L.U32 R10, R11, R26.reuse, RZ ;  /* 0x0000001a0b0a7219 */ /* 0x088fe400000006ff */
[--C-:B------:R-:W-:Y:S02]  /*6280*/  SHF.R.U64 R24, R22, R26, R7.reuse ;  /* 0x0000001a16187219 */ /* 0x100fe40000001207 */
[----:B------:R-:W-:Y:S02]  /*6290*/  LOP3.LUT R33, RZ, R10, RZ, 0x33, !PT ;  /* 0x0000000aff217212 */ /* 0x000fe400078e33ff */
[----:B------:R-:W-:Y:S01]  /*62a0*/  SHF.R.U32.HI R11, RZ, R26, R7 ;  /* 0x0000001aff0b7219 */ /* 0x000fe20000011607 */
[----:B------:R-:W3:Y:S01]  /*62b0*/  LDC R30, c[0x0][0x610] ;  /* 0x00018400ff1e7b82 */ /* 0x000ee20000000800 */
[----:B------:R-:W-:Y:S01]  /*62c0*/  IMAD.MOV.U32 R10, RZ, RZ, R24 ;  /* 0x000000ffff0a7224 */ /* 0x000fe200078e0018 */
[----:B------:R-:W-:Y:S06]  /*62d0*/  @!P0 BRA `(.L_x_165) ;  /* 0x0000000000288947 */ /* 0x000fec0003800000 */
        /* <DEDUP_REMOVED lines=10> */
.L_x_165:
[----:B------:R-:W-:Y:S02]  /*6380*/  ISETP.NE.AND P0, PT, R2, 0x1, PT ;  /* 0x000000010200780c */ /* 0x000fe40003f05270 */
[----:B-1----:R-:W-:Y:S01]  /*6390*/  SHF.R.U64 R8, R10, R8, R11 ;  /* 0x000000080a087219 */ /* 0x002fe2000000120b */
[----:B0-----:R-:W-:Y:S01]  /*63a0*/  VIADD R11, R25, 0xffffffff ;  /* 0xffffffff190b7836 */ /* 0x001fe20000000000 */
[----:B------:R-:W-:Y:S02]  /*63b0*/  SHF.L.U32 R31, R31, R26, RZ ;  /* 0x0000001a1f1f7219 */ /* 0x000fe400000006ff */
[----:B------:R-:W-:Y:S01]  /*63c0*/  LOP3.LUT R5, R22, R33, RZ, 0xc0, !PT ;  /* 0x0000002116057212 */ /* 0x000fe200078ec0ff */
[----:B------:R-:W-:-:S04]  /*63d0*/  IMAD.MOV R7, RZ, RZ, -R8 ;  /* 0x000000ffff077224 */ /* 0x000fc800078e0a08 */
[----:B------:R-:W-:Y:S02]  /*63e0*/  IMAD R5, R31, R8, R5 ;  /* 0x000000081f057224 */ /* 0x000fe400078e0205 */
[----:B------:R-:W-:Y:S01]  /*63f0*/  @P0 IMAD R6, R9, R23, R4 ;  /* 0x0000001709060224 */ /* 0x000fe200078e0204 */
[----:B------:R-:W-:Y:S01]  /*6400*/  LOP3.LUT R9, R20, R11, RZ, 0xc0, !PT ;  /* 0x0000000b14097212 */ /* 0x000fe200078ec0ff */
[----:B--2---:R-:W-:Y:S02]  /*6410*/  IMAD R4, R7, R27, R24 ;  /* 0x0000001b07047224 */ /* 0x004fe400078e0218 */
[----:B---3--:R-:W-:Y:S02]  /*6420*/  IMAD R6, R5, R30, R6 ;  /* 0x0000001e05067224 */ /* 0x008fe400078e0206 */
[----:B------:R-:W-:Y:S02]  /*6430*/  IMAD R5, R4, R25, R9 ;  /* 0x0000001904057224 */ /* 0x000fe400078e0209 */
[----:B------:R-:W-:-:S02]  /*6440*/  IMAD.MOV.U32 R8, RZ, RZ, 0x1 ;  /* 0x00000001ff087424 */ /* 0x000fc400078e00ff */
[----:B------:R-:W-:Y:S01]  /*6450*/  IMAD.MOV.U32 R7, RZ, RZ, R21 ;  /* 0x000000ffff077224 */ /* 0x000fe200078e0015 */
[----:B------:R-:W-:Y:S02]  /*6460*/  SEL R19, R5, R6, !P0 ;  /* 0x0000000605137207 */ /* 0x000fe40004000000 */
[----:B------:R-:W-:-:S07]  /*6470*/  SEL R12, R6, R5, !P0 ;  /* 0x00000005060c7207 */ /* 0x000fce0004000000 */
.L_x_163:
[----:B------:R-:W-:-:S08]  /*6480*/  NOP ;  /* 0x0000000000007918 */ /* 0x000fd00000000000 */
[----:B------:R-:W0:-:S00]  /*6490*/  USETMAXREG.DEALLOC.CTAPOOL 0x28 ;  /* 0x00000028000079c8 */ /* 0x000e0000080e0500 */
[----:B0-----:R-:W-:-:S13]  /*64a0*/  ISETP.NE.AND P0, PT, R3, RZ, PT ;  /* 0x000000ff0300720c */ /* 0x001fda0003f05270 */
[----:B------:R-:W-:Y:S05]  /*64b0*/  @P0 EXIT ;  /* 0x000000000000094d */ /* 0x000fea0003800000 */
[----:B------:R-:W-:Y:S01]  /*64c0*/  LOP3.LUT P0, RZ, R8, 0xff, RZ, 0xc0, !PT ;  /* 0x000000ff08ff7812 */ /* 0x000fe2000780c0ff */
[----:B------:R-:W-:Y:S02]  /*64d0*/  IMAD.MOV.U32 R3, RZ, RZ, 0x1 ;  /* 0x00000001ff037424 */ /* 0x000fe400078e00ff */
[----:B------:R-:W-:-:S10]  /*64e0*/  IMAD.MOV.U32 R13, RZ, RZ, RZ ;  /* 0x000000ffff0d7224 */ /* 0x000fd400078e00ff */
[----:B------:R-:W-:Y:S05]  /*64f0*/  @!P0 BRA `(.L_x_166) ;  /* 0x0000000c00908947 */ /* 0x000fea0003800000 */
[----:B------:R-:W0:Y:S01]  /*6500*/  LDC R3, c[0x0][0x28c] ;  /* 0x0000a300ff037b82 */ /* 0x000e220000000800 */
[----:B------:R-:W-:Y:S01]  /*6510*/  UMOV UR7, 0x1 ;  /* 0x0000000100077882 */ /* 0x000fe20000000000 */
[----:B------:R-:W-:Y:S01]  /*6520*/  ULDC UR14, c[0x0][0x658] ;  /* 0x00019600000e7ab9 */ /* 0x000fe20000000800 */
[----:B------:R-:W-:Y:S01]  /*6530*/  UMOV UR6, 0xffffffff ;  /* 0xffffffff00067882 */ /* 0x000fe20000000000 */
[----:B------:R-:W-:Y:S01]  /*6540*/  BSSY B0, `(.L_x_166) ;  /* 0x00000df000007945 */ /* 0x000fe20003800000 */
[----:B------:R-:W-:Y:S01]  /*6550*/  USHF.L.U32 UR6, UR6, UR14, URZ ;  /* 0x0000000e06067299 */ /* 0x000fe2000800063f */
[----:B------:R-:W-:Y:S01]  /*6560*/  IMAD.MOV.U32 R11, RZ, RZ, 0x1 ;  /* 0x00000001ff0b7424 */ /* 0x000fe200078e00ff */
[----:B------:R-:W-:Y:S01]  /*6570*/  LOP3.LUT R10, R18, 0x2, RZ, 0xfc, !PT ;  /* 0x00000002120a7812 */ /* 0x000fe200078efcff */
[----:B------:R-:W1:Y:S01]  /*6580*/  S2UR UR5, SR_CgaCtaId ;  /* 0x00000000000579c3 */ /* 0x000e620000008800 */
[----:B------:R-:W-:Y:S01]  /*6590*/  IMAD.MOV.U32 R13, RZ, RZ, RZ ;  /* 0x000000ffff0d7224 */ /* 0x000fe200078e00ff */
[----:B------:R-:W-:Y:S01]  /*65a0*/  ULDC UR13, c[0x0][0x600] ;  /* 0x00018000000d7ab9 */ /* 0x000fe20000000800 */
[----:B------:R-:W-:Y:S01]  /*65b0*/  UMOV UR23, 0x55 ;  /* 0x0000005500177882 */ /* 0x000fe20000000000 */
[----:B------:R-:W-:-:S02]  /*65c0*/  UIADD3 UR13, UR13, -0x1, URZ ;  /* 0xffffffff0d0d7890 */ /* 0x000fc4000fffe03f */
[----:B------:R-:W-:Y:S02]  /*65d0*/  USHF.L.U32 UR14, UR7, UR14, URZ ;  /* 0x0000000e070e7299 */ /* 0x000fe4000800063f */
[----:B------:R-:W-:Y:S01]  /*65e0*/  ULOP3.LUT UR21, URZ, UR6, URZ, 0x33, !UPT ;  /* 0x000000063f157292 */ /* 0x000fe2000f8e333f */
[----:B------:R-:W-:Y:S01]  /*65f0*/  ULDC.64 UR30, c[0x0][0x198] ;  /* 0x00006600001e7ab9 */ /* 0x000fe20000000a00 */
[----:B0-----:R-:W-:-:S05]  /*6600*/  VIADD R3, R3, 0x3f ;  /* 0x0000003f03037836 */ /* 0x001fca0000000000 */
[----:B------:R-:W-:Y:S01]  /*6610*/  SHF.R.S32.HI R4, RZ, 0x1f, R3 ;  /* 0x0000001fff047819 */ /* 0x000fe20000011403 */
[----:B-1----:R-:W-:-:S03]  /*6620*/  ULOP3.LUT UR4, UR5, 0x1, URZ, 0xc0, !UPT ;  /* 0x0000000105047892 */ /* 0x002fc6000f8ec03f */
[----:B------:R-:W-:Y:S01]  /*6630*/  LEA.HI R4, R4, R3, RZ, 0x6 ;  /* 0x0000000304047211 */ /* 0x000fe200078f30ff */
[----:B------:R-:W-:Y:S01]  /*6640*/  USHF.R.U32.HI UR37, URZ, 0x1, UR5 ;  /* 0x000000013f257899 */ /* 0x000fe20008011605 */
[----:B------:R-:W-:Y:S01]  /*6650*/  IMAD.MOV.U32 R3, RZ, RZ, 0x1 ;  /* 0x00000001ff037424 */ /* 0x000fe200078e00ff */
[----:B------:R-:W-:Y:S01]  /*6660*/  USHF.L.U32 UR15, UR5, 0x6, URZ ;  /* 0x00000006050f7899 */ /* 0x000fe2000800063f */
[----:B------:R-:W-:Y:S01]  /*6670*/  SHF.R.S32.HI R8, RZ, 0x6, R4 ;  /* 0x00000006ff087819 */ /* 0x000fe20000011404 */
[----:B------:R-:W-:Y:S02]  /*6680*/  USHF.L.U32 UR40, UR5, 0xb, URZ ;  /* 0x0000000b05287899 */ /* 0x000fe4000800063f */
[----:B------:R-:W-:Y:S02]  /*6690*/  ULOP3.LUT UR5, UR5, 0xfffffffe, URZ, 0xc0, !UPT ;  /* 0xfffffffe05057892 */ /* 0x000fe4000f8ec03f */
[----:B------:R-:W-:Y:S01]  /*66a0*/  UISETP.GT.U32.AND UP0, UPT, UR4, 0xffff, UPT ;  /* 0x0000ffff0400788c */ /* 0x000fe2000bf04070 */
[----:B------:R-:W-:Y:S01]  /*66b0*/  VIADD R9, R8, 0x1 ;  /* 0x0000000108097836 */ /* 0x000fe20000000000 */
[----:B------:R-:W-:-:S02]  /*66c0*/  USHF.L.U32 UR22, UR7, UR5, URZ ;  /* 0x0000000507167299 */ /* 0x000fc4000800063f */
[----:B------:R-:W-:Y:S02]  /*66d0*/  ULOP3.LUT UR5, UR5, 0x1, URZ, 0xfc, !UPT ;  /* 0x0000000105057892 */ /* 0x000fe4000f8efc3f */
[----:B------:R-:W-:Y:S02]  /*66e0*/  USEL UR4, UR4, 0xffff, !UP0 ;  /* 0x0000ffff04047887 */ /* 0x000fe4000c000000 */
[----:B------:R-:W-:Y:S02]  /*66f0*/  USHF.L.U32 UR5, UR7, UR5, URZ ;  /* 0x0000000507057299 */ /* 0x000fe4000800063f */
[----:B------:R-:W-:Y:S02]  /*6700*/  ULOP3.LUT UR4, UR4, 0xffff, URZ, 0xc0, !UPT ;  /* 0x0000ffff04047892 */ /* 0x000fe4000f8ec03f */
[----:B------:R-:W-:Y:S02]  /*6710*/  ULOP3.LUT UR15, UR15, 0x40, URZ, 0xc0, !UPT ;  /* 0x000000400f0f7892 */ /* 0x000fe4000f8ec03f */
[----:B------:R-:W-:-:S02]  /*6720*/  ULOP3.LUT UR22, UR22, UR5, URZ, 0xfc, !UPT ;  /* 0x0000000516167292 */ /* 0x000fc4000f8efc3f */
[----:B------:R-:W-:-:S12]  /*6730*/  USHF.L.U32 UR23, UR23, UR4, URZ ;  /* 0x0000000417177299 */ /* 0x000fd8000800063f */
.L_x_177:
[----:B------:R-:W-:-:S03]  /*6740*/  UMOV UR4, 0xffffffff ;  /* 0xffffffff00047882 */ /* 0x000fc60000000000 */
[----:B------:R-:W-:Y:S05]  /*6750*/  BRA.DIV UR4, `(.L_x_167) ;  /* 0x0000000e04bc7947 */ /* 0x000fea000b800000 */
[----:B------:R-:W-:-:S13]  /*6760*/  ELECT P6, URZ, PT ;  /* 0x00000000003f782f */ /* 0x000fda00038c0000 */
.L_x_187:
[----:B------:R-:W0:Y:S01]  /*6770*/  LDC R4, c[0x0][0x28c] ;  /* 0x0000a300ff047b82 */ /* 0x000e220000000800 */
[----:B------:R-:W-:Y:S01]  /*6780*/  BSSY B1, `(.L_x_168) ;  /* 0x0000048000017945 */ /* 0x000fe20003800000 */
[----:B0-----:R-:W-:-:S13]  /*6790*/  ISETP.LT.OR P6, PT, R4, 0x1, !P6 ;  /* 0x000000010400780c */ /* 0x001fda00077c1670 */
[----:B------:R-:W-:Y:S05]  /*67a0*/  @P6 BRA `(.L_x_169) ;  /* 0x0000000400146947 */ /* 0x000fea0003800000 */
[----:B------:R-:W-:Y:S01]  /*67b0*/  LEA R12, R12, UR37, 0x2 ;  /* 0x000000250c0c7c11 */ /* 0x000fe2000f8e10ff */
[----:B------:R-:W-:Y:S01]  /*67c0*/  IMAD.MOV.U32 R20, RZ, RZ, RZ ;  /* 0x000000ffff147224 */ /* 0x000fe200078e00ff */
[----:B------:R-:W-:Y:S01]  /*67d0*/  LEA R19, R19, UR15, 0x7 ;  /* 0x0000000f13137c11 */ /* 0x000fe2000f8e38ff */
[----:B------:R-:W-:Y:S02]  /*67e0*/  IMAD.MOV.U32 R4, RZ, RZ, R9 ;  /* 0x000000ffff047224 */ /* 0x000fe400078e0009 */
[----:B------:R-:W-:Y:S02]  /*67f0*/  IMAD.MOV.U32 R5, RZ, RZ, R3 ;  /* 0x000000ffff057224 */ /* 0x000fe400078e0003 */
[----:B------:R-:W-:Y:S02]  /*6800*/  IMAD.MOV.U32 R6, RZ, RZ, R13 ;  /* 0x000000ffff067224 */ /* 0x000fe400078e000d */
[----:B------:R-:W-:-:S07]  /*6810*/  IMAD.SHL.U32 R15, R12, 0x20, RZ ;  /* 0x000000200c0f7824 */ /* 0x000fce00078e00ff */
.L_x_172:
[----:B------:R-:W0:Y:S01]  /*6820*/  S2R R21, SR_CgaCtaId ;  /* 0x0000000000157919 */ /* 0x000e220000008800 */
[----:B------:R-:W-:Y:S02]  /*6830*/  MOV R12, 0x400 ;  /* 0x00000400000c7802 */ /* 0x000fe40000000f00 */
[----:B------:R-:W-:-:S13]  /*6840*/  ISETP.NE.AND P1, PT, R0, RZ, PT ;  /* 0x000000ff0000720c */ /* 0x000fda0003f25270 */
[----:B------:R-:W1:Y:S01]  /*6850*/  @!P1 LDC R14, c[0x0][0x500] ;  /* 0x00014000ff0e9b82 */ /* 0x000e620000000800 */
[----:B0-----:R-:W-:Y:S02]  /*6860*/  LEA R23, R21, R12, 0x18 ;  /* 0x0000000c15177211 */ /* 0x001fe400078ec0ff */
[----:B------:R-:W-:-:S03]  /*6870*/  SHF.L.U32 R12, R5, 0x1f, RZ ;  /* 0x0000001f050c7819 */ /* 0x000fc600000006ff */
[----:B------:R-:W-:-:S04]  /*6880*/  IMAD R21, R6, 0x8, R23 ;  /* 0x0000000806157824 */ /* 0x000fc800078e0217 */
[----:B------:R-:W0:Y:S02]  /*6890*/  SYNCS.PHASECHK.TRANS64.TRYWAIT P0, [R21+URZ+0x18], R12 ;  /* 0x0000180c150075a7 */ /* 0x000e24000800017f */
[----:B01----:R-:W-:Y:S05]  /*68a0*/  @!P0 BRA `(.L_x_170) ;  /* 0x0000000c00888947 */ /* 0x003fea0003800000 */
.L_x_188:
[----:B0-----:R-:W-:Y:S01]  /*68b0*/  PRMT R12, R10, 0x9910, RZ ;  /* 0x000099100a0c7816 */ /* 0x001fe200000000ff */
[----:B------:R0:W-:Y:S03]  /*68c0*/  @!P1 SYNCS.ARRIVE.TRANS64 RZ, [R21+URZ], R14 ;  /* 0x0000000e15ff99a7 */ /* 0x0001e6000800003f */
[----:B------:R-:W-:-:S13]  /*68d0*/  ISETP.NE.AND P0, PT, R12, 0x2, PT ;  /* 0x000000020c00780c */ /* 0x000fda0003f05270 */
[----:B0-----:R-:W-:Y:S05]  /*68e0*/  @P0 BRA `(.L_x_171) ;  /* 0x0000000000040947 */ /* 0x001fea0003800000 */
[----:B------:R-:W-:Y:S01]  /*68f0*/  BPT.TRAP 0x1 ;  /* 0x000000040000795c */ /* 0x000fe20000300000 */
.L_x_171:
[----:B------:R-:W-:Y:S01]  /*6900*/  R2UR UR8, R6 ;  /* 0x00000000060872ca */ /* 0x000fe200000e0000 */
[----:B------:R-:W-:Y:S01]  /*6910*/  VIADD R4, R4, 0xffffffff ;  /* 0xffffffff04047836 */ /* 0x000fe20000000000 */
[----:B------:R-:W-:Y:S01]  /*6920*/  R2UR UR10, R23 ;  /* 0x00000000170a72ca */ /* 0x000fe200000e0000 */
[----:B------:R-:W-:Y:S01]  /*6930*/  UIADD3 UR4, UP0, UR30, 0xf0, URZ ;  /* 0x000000f01e047890 */ /* 0x000fe2000ff1e03f */
[----:B------:R-:W-:Y:S01]  /*6940*/  R2UR UR34, R20 ;  /* 0x00000000142272ca */ /* 0x000fe200000e0000 */
[----:B------:R-:W-:Y:S01]  /*6950*/  UIADD3 UR42, UP1, UR30, 0x1f0, URZ ;  /* 0x000001f01e2a7890 */ /* 0x000fe2000ff3e03f */
[----:B------:R-:W-:Y:S01]  /*6960*/  R2UR UR33, R21 ;  /* 0x00000000152172ca */ /* 0x000fe200000e0000 */
[----:B------:R-:W-:Y:S01]  /*6970*/  UIADD3.X UR5, URZ, UR31, URZ, UP0, !UPT ;  /* 0x0000001f3f057290 */ /* 0x000fe200087fe43f */
[----:B------:R-:W-:Y:S01]  /*6980*/  R2UR UR35, R15 ;  /* 0x000000000f2372ca */ /* 0x000fe200000e0000 */
[----:B------:R-:W-:Y:S01]  /*6990*/  UPRMT UR29, URZ, 0x5410, UR23 ;  /* 0x000054103f1d7896 */ /* 0x000fe20008000017 */
[----:B------:R-:W-:Y:S01]  /*69a0*/  R2UR UR36, R7 ;  /* 0x00000000072472ca */ /* 0x000fe200000e0000 */
[----:B------:R-:W-:Y:S01]  /*69b0*/  UIADD3.X UR43, URZ, UR31, URZ, UP1, !UPT ;  /* 0x0000001f3f2b7290 */ /* 0x000fe20008ffe43f */
[----:B------:R-:W-:Y:S01]  /*69c0*/  R2UR UR19, R19 ;  /* 0x00000000131372ca */ /* 0x000fe200000e0000 */
[----:B------:R-:W-:Y:S01]  /*69d0*/  USHF.L.U32 UR8, UR8, 0xd, URZ ;  /* 0x0000000d08087899 */ /* 0x000fe2000800063f */
[----:B------:R-:W-:Y:S01]  /*69e0*/  ISETP.GT.AND P1, PT, R4, 0x1, PT ;  /* 0x000000010400780c */ /* 0x000fe20003f24270 */
[----:B------:R-:W-:Y:S01]  /*69f0*/  UPRMT UR44, URZ, 0x5410, UR22 ;  /* 0x000054103f2c7896 */ /* 0x000fe20008000016 */
[----:B------:R-:W-:Y:S01]  /*6a00*/  VIADD R6, R6, 0x1 ;  /* 0x0000000106067836 */ /* 0x000fe20000000000 */
[----:B------:R-:W-:Y:S01]  /*6a10*/  ULEA UR9, UR37, UR8, 0xa ;  /* 0x0000000825097291 */ /* 0x000fe2000f8e503f */
[----:B------:R-:W-:Y:S01]  /*6a20*/  VIADD R20, R20, 0x40 ;  /* 0x0000004014147836 */ /* 0x000fe20000000000 */
[----:B------:R-:W-:-:S02]  /*6a30*/  ULOP3.LUT UR8, UR8, 0x800, UR40, 0xf8, !UPT ;  /* 0x0000080008087892 */ /* 0x000fc4000f8ef828 */
[----:B------:R-:W-:Y:S01]  /*6a40*/  ULEA UR24, UR9, UR10, 0x2 ;  /* 0x0000000a09187291 */ /* 0x000fe2000f8e103f */
[C---:B------:R-:W-:Y:S01]  /*6a50*/  ISETP.NE.AND P0, PT, R6.reuse, 0x3, PT ;  /* 0x000000030600780c */ /* 0x040fe20003f05270 */
[----:B------:R-:W-:Y:S02]  /*6a60*/  ULEA UR8, UR8, UR10, 0x2 ;  /* 0x0000000a08087291 */ /* 0x000fe4000f8e103f */
[----:B------:R-:W-:Y:S01]  /*6a70*/  UIADD3 UR32, UR24, 0x100, URZ ;  /* 0x0000010018207890 */ /* 0x000fe2000fffe03f */
[----:B------:R-:W-:Y:S01]  /*6a80*/  SEL R12, RZ, 0x1, P0 ;  /* 0x00000001ff0c7807 */ /* 0x000fe20000000000 */
[----:B------:R-:W-:Y:S01]  /*6a90*/  UIADD3 UR26, UR34, 0x20, URZ ;  /* 0x00000020221a7890 */ /* 0x000fe2000fffe03f */
[----:B------:R-:W-:Y:S01]  /*6aa0*/  SEL R6, R6, RZ, P0 ;  /* 0x000000ff06067207 */ /* 0x000fe20000000000 */
[----:B------:R-:W-:Y:S01]  /*6ab0*/  UIADD3 UR24, UR24, 0x4100, URZ ;  /* 0x0000410018187890 */ /* 0x000fe2000fffe03f */
[----:B------:R-:W-:Y:S01]  /*6ac0*/  LOP3.LUT R5, R5, R12, RZ, 0x3c, !PT ;  /* 0x0000000c05057212 */ /* 0x000fe200078e3cff */
[----:B------:R-:W-:-:S02]  /*6ad0*/  UIADD3 UR16, UR8, 0x18100, URZ ;  /* 0x0001810008107890 */ /* 0x000fc4000fffe03f */
[----:B------:R-:W-:Y:S01]  /*6ae0*/  UIADD3 UR8, UR8, 0x1c100, URZ ;  /* 0x0001c10008087890 */ /* 0x000fe2000fffe03f */
[----:B------:R-:W-:Y:S01]  /*6af0*/  UMOV UR6, 0x0 ;  /* 0x0000000000067882 */ /* 0x000fe20000000000 */
[----:B------:R-:W-:Y:S01]  /*6b00*/  UMOV UR7, 0x10000000 ;  /* 0x1000000000077882 */ /* 0x000fe20000000000 */
[----:B------:R-:W-:Y:S01]  /*6b10*/  UMOV UR25, UR33 ;  /* 0x0000002100197c82 */ /* 0x000fe20008000000 */
[----:B------:R-:W-:Y:S01]  /*6b20*/  UMOV UR27, UR35 ;  /* 0x00000023001b7c82 */ /* 0x000fe20008000000 */
[----:B------:R-:W-:Y:S01]  /*6b30*/  UMOV UR28, UR36 ;  /* 0x00000024001c7c82 */ /* 0x000fe20008000000 */
[----:B------:R-:W-:Y:S01]  /*6b40*/  UMOV UR17, UR33 ;  /* 0x0000002100117c82 */ /* 0x000fe20008000000 */
[----:B------:R-:W-:Y:S01]  /*6b50*/  UMOV UR18, UR34 ;  /* 0x0000002200127c82 */ /* 0x000fe20008000000 */
[----:B------:R-:W-:Y:S01]  /*6b60*/  UMOV UR20, UR36 ;  /* 0x0000002400147c82 */ /* 0x000fe20008000000 */
[----:B------:R0:W-:Y:S01]  /*6b70*/  UTMALDG.3D.MULTICAST [UR32], [UR4], UR29, desc[UR6] ;  /* 0x00000620040073b4 */ /* 0x0001e2000801181d */
[----:B------:R-:W-:Y:S01]  /*6b80*/  UMOV UR9, UR33 ;  /* 0x0000002100097c82 */ /* 0x000fe20008000000 */
[----:B------:R-:W-:Y:S01]  /*6b90*/  UMOV UR11, UR19 ;  /* 0x00000013000b7c82 */ /* 0x000fe20008000000 */
[----:B------:R-:W-:Y:S01]  /*6ba0*/  UMOV UR12, UR36 ;  /* 0x00000024000c7c82 */ /* 0x000fe20008000000 */
[----:B------:R-:W-:Y:S01]  /*6bb0*/  UMOV UR10, UR26 ;  /* 0x0000001a000a7c82 */ /* 0x000fe20008000000 */
[----:B------:R0:W-:Y:S01]  /*6bc0*/  UTMALDG.3D.MULTICAST [UR24], [UR4], UR29, desc[UR6] ;  /* 0x00000618040073b4 */ /* 0x0001e2000801181d */
[----:B------:R0:W-:Y:S01]  /*6bd0*/  UTMALDG.3D.MULTICAST [UR16], [UR42], UR44, desc[UR6] ;  /* 0x000006102a0073b4 */ /* 0x0001e2000801182c */
[----:B------:R0:W-:Y:S02]  /*6be0*/  UTMALDG.3D.MULTICAST [UR8], [UR42], UR44, desc[UR6] ;  /* 0x000006082a0073b4 */ /* 0x0001e4000801182c */
[----:B0-----:R-:W-:Y:S05]  /*6bf0*/  @P1 BRA `(.L_x_172) ;  /* 0xfffffffc00081947 */ /* 0x001fea000383ffff */
.L_x_169:
[----:B------:R-:W-:Y:S05]  /*6c00*/  BSYNC B1 ;  /* 0x0000000000017941 */ /* 0x000fea0003800000 */
.L_x_168:
[----:B------:R-:W-:Y:S01]  /*6c10*/  LOP3.LUT P1, RZ, R11, 0xff, RZ, 0xc0, !PT ;  /* 0x000000ff0bff7812 */ /* 0x000fe2000782c0ff */
[C---:B------:R-:W-:Y:S01]  /*6c20*/  IMAD.IADD R13, R8.reuse, 0x1, R13 ;  /* 0x00000001080d7824 */ /* 0x040fe200078e020d */
[----:B------:R-:W-:Y:S01]  /*6c30*/  ULDC.64 UR4, c[0x0][0x650] ;  /* 0x0001940000047ab9 */ /* 0x000fe20000000a00 */
[C---:B------:R-:W-:Y:S01]  /*6c40*/  ISETP.GE.U32.AND P2, PT, R8.reuse, 0x3, PT ;  /* 0x000000030800780c */ /* 0x040fe20003f46070 */
[----:B------:R-:W-:Y:S01]  /*6c50*/  BSSY B1, `(.L_x_173) ;  /* 0x000006b000017945 */ /* 0x000fe20003800000 */
[----:B------:R-:W-:Y:S01]  /*6c60*/  IMAD.MOV.U32 R12, RZ, RZ, -0x1 ;  /* 0xffffffffff0c7424 */ /* 0x000fe200078e00ff */
[----:B------:R-:W-:Y:S01]  /*6c70*/  ISETP.GT.U32.AND P0, PT, R13, 0x2, PT ;  /* 0x000000020d00780c */ /* 0x000fe20003f04070 */
[----:B------:R-:W-:Y:S01]  /*6c80*/  IMAD.MOV.U32 R19, RZ, RZ, -0x1 ;  /* 0xffffffffff137424 */ /* 0x000fe200078e00ff */
[----:B------:R-:W-:Y:S01]  /*6c90*/  PRMT R11, RZ, 0x7610, R11 ;  /* 0x00007610ff0b7816 */ /* 0x000fe2000000000b */
[----:B------:R-:W-:Y:S01]  /*6ca0*/  IMAD.MOV.U32 R7, RZ, RZ, -0x1 ;  /* 0xffffffffff077424 */ /* 0x000fe200078e00ff */
[----:B------:R-:W-:-:S03]  /*6cb0*/  ISETP.LT.U32.AND P0, PT, R8, 0x3, P0 ;  /* 0x000000030800780c */ /* 0x000fc60000701070 */
[----:B------:R-:W0:Y:S01]  /*6cc0*/  @P1 S2R R5, SR_CgaCtaId ;  /* 0x0000000000051919 */ /* 0x000e220000008800 */
[----:B------:R-:W-:-:S04]  /*6cd0*/  @P1 MOV R4, 0x400 ;  /* 0x0000040000041802 */ /* 0x000fc80000000f00 */
[----:B0-----:R-:W-:Y:S01]  /*6ce0*/  @P1 LEA R6, R5, R4, 0x18 ;  /* 0x0000000405061211 */ /* 0x001fe200078ec0ff */
[----:B------:R-:W-:Y:S01]  /*6cf0*/  IMAD.WIDE.U32 R4, R13, -0x55555555, RZ ;  /* 0xaaaaaaab0d047825 */ /* 0x000fe200078e00ff */
[----:B------:R-:W-:Y:S02]  /*6d00*/  SEL R4, RZ, 0x1, !P0 ;  /* 0x00000001ff047807 */ /* 0x000fe40004000000 */
[----:B------:R0:W-:Y:S01]  /*6d10*/  @P1 SYNCS.ARRIVE.TRANS64.A1T0 RZ, [R6+URZ+0x48], RZ ;  /* 0x000048ff06ff19a7 */ /* 0x0001e2000810003f */
[----:B------:R-:W-:Y:S02]  /*6d20*/  IADD3 R16, P1, R16, UR38, RZ ;  /* 0x0000002610107c10 */ /* 0x000fe4000ff3e0ff */
[----:B------:R-:W-:Y:S02]  /*6d30*/  LOP3.LUT R3, R3, R4, RZ, 0x3c, !PT ;  /* 0x0000000403037212 */ /* 0x000fe400078e3cff */
[----:B------:R-:W-:Y:S02]  /*6d40*/  IADD3.X R17, R17, UR41, RZ, P1, !PT ;  /* 0x0000002911117c10 */ /* 0x000fe40008ffe4ff */
[----:B------:R-:W-:-:S02]  /*6d50*/  ISETP.GE.U32.AND P0, PT, R16, UR4, PT ;  /* 0x0000000410007c0c */ /* 0x000fc4000bf06070 */
[----:B0-----:R-:W-:Y:S02]  /*6d60*/  SHF.R.U32.HI R6, RZ, 0x1, R5 ;  /* 0x00000001ff067819 */ /* 0x001fe40000011605 */
[----:B------:R-:W-:Y:S02]  /*6d70*/  ISETP.GE.U32.AND.EX P0, PT, R17, UR5, PT, P0 ;  /* 0x0000000511007c0c */ /* 0x000fe4000bf06100 */
[----:B------:R-:W-:Y:S01]  /*6d80*/  @P2 LOP3.LUT R3, R3, 0x1, R6, 0x78, !PT ;  /* 0x0000000103032812 */ /* 0x000fe200078e7806 */
[----:B------:R-:W-:Y:S01]  /*6d90*/  IMAD R13, R6, -0x3, R13 ;  /* 0xfffffffd060d7824 */ /* 0x000fe200078e020d */
[----:B------:R-:W-:-:S09]  /*6da0*/  PRMT R4, RZ, 0x7610, R4 ;  /* 0x00007610ff047816 */ /* 0x000fd20000000004 */
[----:B------:R-:W-:Y:S05]  /*6db0*/  @P0 BRA `(.L_x_174) ;  /* 0x0000000400500947 */ /* 0x000fea0003800000 */
[----:B------:R-:W0:Y:S01]  /*6dc0*/  S2R R15, SR_CTAID.X ;  /* 0x00000000000f7919 */ /* 0x000e220000002500 */
[----:B------:R-:W-:Y:S01]  /*6dd0*/  ULDC.64 UR4, c[0x0][0x628] ;  /* 0x00018a0000047ab9 */ /* 0x000fe20000000a00 */
[----:B------:R-:W1:Y:S01]  /*6de0*/  LDC R20, c[0x0][0x144] ;  /* 0x00005100ff147b82 */ /* 0x000e620000000800 */
[----:B------:R-:W-:Y:S01]  /*6df0*/  ISETP.NE.U32.AND P0, PT, RZ, UR4, PT ;  /* 0x00000004ff007c0c */ /* 0x000fe2000bf05070 */
[----:B------:R-:W2:Y:S01]  /*6e00*/  S2R R12, SR_CTAID.Y ;  /* 0x00000000000c7919 */ /* 0x000ea20000002600 */
[----:B------:R-:W-:Y:S01]  /*6e10*/  ULDC UR6, c[0x0][0x150] ;  /* 0x0000540000067ab9 */ /* 0x000fe20000000800 */
[----:B------:R-:W-:Y:S01]  /*6e20*/  ULDC UR7, c[0x0][0x630] ;  /* 0x00018c0000077ab9 */ /* 0x000fe20000000800 */
[----:B------:R-:W-:Y:S01]  /*6e30*/  ISETP.NE.AND.EX P0, PT, RZ, UR5, PT, P0 ;  /* 0x00000005ff007c0c */ /* 0x000fe2000bf05300 */
[----:B------:R-:W-:Y:S01]  /*6e40*/  IMAD.MOV.U32 R4, RZ, RZ, R16 ;  /* 0x000000ffff047224 */ /* 0x000fe200078e0010 */
[----:B0-----:R-:W-:-:S05]  /*6e50*/  I2FP.F32.U32 R5, R15 ;  /* 0x0000000f00057245 */ /* 0x001fca0000201000 */
[----:B------:R-:W-:Y:S01]  /*6e60*/  FMUL R21, R5, UR6 ;  /* 0x0000000605157c20 */ /* 0x000fe20008400000 */
[----:B------:R-:W-:-:S05]  /*6e70*/  IMAD.MOV.U32 R5, RZ, RZ, R17 ;  /* 0x000000ffff057224 */ /* 0x000fca00078e0011 */
[----:B--2---:R-:W-:Y:S05]  /*6e80*/  @!P0 BRA `(.L_x_175) ;  /* 0x0000000000288947 */ /* 0x004fea0003800000 */
[----:B------:R-:W-:Y:S02]  /*6e90*/  ULDC UR6, c[0x0][0x634] ;  /* 0x00018d0000067ab9 */ /* 0x000fe40000000800 */
[----:B------:R-:W-:-:S05]  /*6ea0*/  IADD3 R5, P0, R16, UR6, RZ ;  /* 0x0000000610057c10 */ /* 0x000fca000ff1e0ff */
[----:B------:R-:W-:-:S04]  /*6eb0*/  IMAD.X R19, RZ, RZ, R17, P0 ;  /* 0x000000ffff137224 */ /* 0x000fc800000e0611 */
[----:B------:R-:W-:-:S04]  /*6ec0*/  IMAD.WIDE.U32 R6, R19, UR4, RZ ;  /* 0x0000000413067c25 */ /* 0x000fc8000f8e00ff */
[----:B------:R-:W-:-:S04]  /*6ed0*/  IMAD.WIDE.U32 R6, P0, R5, UR5, R6 ;  /* 0x0000000505067c25 */ /* 0x000fc8000f800006 */
[----:B------:R-:W-:-:S04]  /*6ee0*/  IMAD.WIDE.U32 R4, R5, UR4, RZ ;  /* 0x0000000405047c25 */ /* 0x000fc8000f8e00ff */
[----:B------:R-:W-:Y:S01]  /*6ef0*/  IMAD.MOV.U32 R4, RZ, RZ, R7 ;  /* 0x000000ffff047224 */ /* 0x000fe200078e0007 */
[----:B------:R-:W-:Y:S01]  /*6f00*/  IADD3 RZ, P1, R5, R6, RZ ;  /* 0x0000000605ff7210 */ /* 0x000fe20007f3e0ff */
[----:B------:R-:W-:-:S04]  /*6f10*/  IMAD.X R5, RZ, RZ, RZ, P0 ;  /* 0x000000ffff057224 */ /* 0x000fc800000e06ff */
[----:B------:R-:W-:-:S08]  /*6f20*/  IMAD.WIDE.U32.X R4, R19, UR5, R4, P1 ;  /* 0x0000000513047c25 */ /* 0x000fd000088e0404 */
.L_x_175:
[--C-:B------:R-:W-:Y:S01]  /*6f30*/  SHF.R.U64 R14, R4, UR7, R5.reuse ;  /* 0x00000007040e7c19 */ /* 0x100fe20008001205 */
[----:B------:R-:W0:Y:S01]  /*6f40*/  F2I.U32.TRUNC.NTZ R21, R21 ;  /* 0x0000001500157305 */ /* 0x000e22000020f000 */
[----:B------:R-:W-:Y:S01]  /*6f50*/  SHF.R.U32.HI R4, RZ, UR7, R5 ;  /* 0x00000007ff047c19 */ /* 0x000fe20008011605 */
[----:B------:R-:W-:Y:S01]  /*6f60*/  ULDC.64 UR4, c[0x0][0x620] ;  /* 0x0001880000047ab9 */ /* 0x000fe20000000a00 */
[----:B------:R-:W-:Y:S01]  /*6f70*/  IADD3 R7, P0, RZ, -R14, RZ ;  /* 0x8000000eff077210 */ /* 0x000fe20007f1e0ff */
[----:B------:R-:W-:-:S04]  /*6f80*/  ULDC.64 UR6, c[0x0][0x640] ;  /* 0x0001900000067ab9 */ /* 0x000fc80000000a00 */
[----:B------:R-:W-:Y:S01]  /*6f90*/  IMAD.X R4, RZ, RZ, ~R4, P0 ;  /* 0x000000ffff047224 */ /* 0x000fe200000e0e04 */
[----:B------:R-:W-:-:S03]  /*6fa0*/  ISETP.NE.U32.AND P0, PT, RZ, UR6, PT ;  /* 0x00000006ff007c0c */ /* 0x000fc6000bf05070 */
[----:B------:R-:W-:Y:S01]  /*6fb0*/  IMAD R6, R4, UR4, RZ ;  /* 0x0000000404067c24 */ /* 0x000fe2000f8e02ff */
[----:B------:R-:W-:Y:S01]  /*6fc0*/  ISETP.NE.AND.EX P0, PT, RZ, UR7, PT, P0 ;  /* 0x00000007ff007c0c */ /* 0x000fe2000bf05300 */
[----:B------:R-:W-:Y:S01]  /*6fd0*/  IMAD.WIDE.U32 R4, R7, UR4, R16 ;  /* 0x0000000407047c25 */ /* 0x000fe2000f8e0010 */
[----:B------:R-:W-:-:S03]  /*6fe0*/  ULDC UR4, c[0x0][0x618] ;  /* 0x0001860000047ab9 */ /* 0x000fc60000000800 */
[----:B------:R-:W-:Y:S01]  /*6ff0*/  IMAD R7, R7, UR5, R6 ;  /* 0x0000000507077c24 */ /* 0x000fe2000f8e0206 */
[----:B------:R-:W-:Y:S01]  /*7000*/  ULDC UR5, c[0x0][0x154] ;  /* 0x0000550000057ab9 */ /* 0x000fe20000000800 */
[----:B0-----:R-:W-:Y:S02]  /*7010*/  IMAD.MOV R6, RZ, RZ, -R21 ;  /* 0x000000ffff067224 */ /* 0x001fe400078e0a15 */
[----:B------:R-:W0:Y:S01]  /*7020*/  LDC R21, c[0x0][0x148] ;  /* 0x00005200ff157b82 */ /* 0x000e220000000800 */
[----:B------:R-:W-:Y:S02]  /*7030*/  IMAD.IADD R5, R5, 0x1, R7 ;  /* 0x0000000105057824 */ /* 0x000fe400078e0207 */
[----:B-1----:R-:W-:Y:S01]  /*7040*/  IMAD R15, R20, R6, R15 ;  /* 0x00000006140f7224 */ /* 0x002fe200078e020f */
[----:B------:R-:W-:Y:S02]  /*7050*/  I2FP.F32.U32 R6, R12 ;  /* 0x0000000c00067245 */ /* 0x000fe40000201000 */
[----:B------:R-:W-:-:S02]  /*7060*/  SHF.R.U64 R19, R4, UR4, R5 ;  /* 0x0000000404137c19 */ /* 0x000fc40008001205 */
[----:B------:R-:W-:Y:S01]  /*7070*/  SHF.R.U32.HI R4, RZ, UR4, R5 ;  /* 0x00000004ff047c19 */ /* 0x000fe20008011605 */
[----:B------:R-:W-:Y:S01]  /*7080*/  FMUL R6, R6, UR5 ;  /* 0x0000000506067c20 */ /* 0x000fe20008400000 */
[----:B------:R-:W-:Y:S02]  /*7090*/  ULDC UR4, c[0x0][0x608] ;  /* 0x0001820000047ab9 */ /* 0x000fe40000000800 */
[--C-:B------:R-:W-:Y:S01]  /*70a0*/  SHF.R.U64 R22, R19, UR4, R4.reuse ;  /* 0x0000000413167c19 */ /* 0x100fe20008001204 */
[----:B------:R1:W2:Y:S01]  /*70b0*/  F2I.U32.TRUNC.NTZ R24, R6 ;  /* 0x0000000600187305 */ /* 0x0002a2000020f000 */
[----:B------:R-:W-:Y:S01]  /*70c0*/  SHF.R.U32.HI R5, RZ, UR4, R4 ;  /* 0x00000004ff057c19 */ /* 0x000fe20008011604 */
[----:B------:R-:W-:-:S03]  /*70d0*/  ULDC UR4, c[0x0][0x658] ;  /* 0x0001960000047ab9 */ /* 0x000fc60000000800 */
[--C-:B------:R-:W-:Y:S02]  /*70e0*/  SHF.R.U64 R20, R22, UR4, R5.reuse ;  /* 0x0000000416147c19 */ /* 0x100fe40008001205 */
[----:B------:R-:W-:-:S03]  /*70f0*/  SHF.R.U32.HI R23, RZ, UR4, R5 ;  /* 0x00000004ff177c19 */ /* 0x000fc60008011605 */
[----:B------:R-:W-:Y:S02]  /*7100*/  IMAD.MOV.U32 R4, RZ, RZ, R20 ;  /* 0x000000ffff047224 */ /* 0x000fe400078e0014 */
[----:B------:R-:W-:Y:S01]  /*7110*/  IMAD.MOV.U32 R5, RZ, RZ, R23 ;  /* 0x000000ffff057224 */ /* 0x000fe200078e0017 */
[----:B-1----:R-:W-:Y:S06]  /*7120*/  @!P0 BRA `(.L_x_176) ;  /* 0x0000000000288947 */ /* 0x002fec0003800000 */
        /* <DEDUP_REMOVED lines=10> */
.L_x_176:
[----:B------:R-:W-:Y:S01]  /*71d0*/  ISETP.NE.AND P0, PT, R2, 0x1, PT ;  /* 0x000000010200780c */ /* 0x000fe20003f05270 */
[----:B------:R-:W-:Y:S01]  /*71e0*/  ULDC UR4, c[0x0][0x648] ;  /* 0x0001920000047ab9 */ /* 0x000fe20000000800 */
[----:B------:R-:W-:Y:S01]  /*71f0*/  LOP3.LUT R22, R22, UR21, RZ, 0xc0, !PT ;  /* 0x0000001516167c12 */ /* 0x000fe2000f8ec0ff */
[----:B--2---:R-:W-:Y:S01]  /*7200*/  IMAD.MOV R24, RZ, RZ, -R24 ;  /* 0x000000ffff187224 */ /* 0x004fe200078e0a18 */
[----:B------:R-:W-:Y:S01]  /*7210*/  SHF.R.U64 R5, R4, UR4, R5 ;  /* 0x0000000404057c19 */ /* 0x000fe20008001205 */
[----:B------:R-:W-:Y:S01]  /*7220*/  ULDC UR4, c[0x0][0x638] ;  /* 0x00018e0000047ab9 */ /* 0x000fe20000000800 */
[----:B------:R-:W-:Y:S01]  /*7230*/  LOP3.LUT R19, R19, UR13, RZ, 0xc0, !PT ;  /* 0x0000000d13137c12 */ /* 0x000fe2000f8ec0ff */
[----:B------:R-:W-:Y:S01]  /*7240*/  ULDC UR5, c[0x0][0x610] ;  /* 0x0001840000057ab9 */ /* 0x000fe20000000800 */
[----:B------:R-:W-:Y:S02]  /*7250*/  IMAD.MOV.U32 R4, RZ, RZ, 0x1 ;  /* 0x00000001ff047424 */ /* 0x000fe400078e00ff */
[----:B------:R-:W-:-:S02]  /*7260*/  IMAD.MOV R7, RZ, RZ, -R5 ;  /* 0x000000ffff077224 */ /* 0x000fc400078e0a05 */
[----:B------:R-:W-:Y:S02]  /*7270*/  IMAD R22, R5, UR14, R22 ;  /* 0x0000000e05167c24 */ /* 0x000fe4000f8e0216 */
[----:B0-----:R-:W-:Y:S02]  /*7280*/  @P0 IMAD R15, R21, R24, R12 ;  /* 0x00000018150f0224 */ /* 0x001fe400078e020c */
[----:B------:R-:W-:Y:S01]  /*7290*/  IMAD R20, R7, UR4, R20 ;  /* 0x0000000407147c24 */ /* 0x000fe2000f8e0214 */
[----:B------:R-:W-:Y:S01]  /*72a0*/  ULDC UR4, c[0x0][0x600] ;  /* 0x0001800000047ab9 */ /* 0x000fe20000000800 */
[----:B------:R-:W-:Y:S02]  /*72b0*/  IMAD R15, R22, UR5, R15 ;  /* 0x00000005160f7c24 */ /* 0x000fe4000f8e020f */
[----:B------:R-:W-:Y:S02]  /*72c0*/  IMAD R20, R20, UR4, R19 ;  /* 0x0000000414147c24 */ /* 0x000fe4000f8e0213 */
[----:B------:R-:W-:-:S03]  /*72d0*/  IMAD.MOV.U32 R7, RZ, RZ, R14 ;  /* 0x000000ffff077224 */ /* 0x000fc600078e000e */
[----:B------:R-:W-:Y:S02]  /*72e0*/  SEL R19, R20, R15, !P0 ;  /* 0x0000000f14137207 */ /* 0x000fe40004000000 */
[----:B------:R-:W-:-:S07]  /*72f0*/  SEL R12, R15, R20, !P0 ;  /* 0x000000140f0c7207 */ /* 0x000fce0004000000 */
.L_x_174:
[----:B------:R-:W-:Y:S05]  /*7300*/  BSYNC B1 ;  /* 0x0000000000017941 */ /* 0x000fea0003800000 */
.L_x_173:
[----:B------:R-:W-:-:S13]  /*7310*/  LOP3.LUT P0, RZ, R4, 0xff, RZ, 0xc0, !PT ;  /* 0x000000ff04ff7812 */ /* 0x000fda000780c0ff */
[----:B------:R-:W-:Y:S05]  /*7320*/  @P0 BRA `(.L_x_177) ;  /* 0xfffffff400040947 */ /* 0x000fea000383ffff */
[----:B------:R-:W-:Y:S05]  /*7330*/  BSYNC B0 ;  /* 0x0000000000007941 */ /* 0x000fea0003800000 */
.L_x_166:
[----:B------:R-:W-:-:S03]  /*7340*/  UMOV UR4, 0xffffffff ;  /* 0xffffffff00047882 */ /* 0x000fc60000000000 */
[----:B------:R-:W-:Y:S05]  /*7350*/  BRA.DIV UR4, `(.L_x_178) ;  /* 0x0000000204f07947 */ /* 0x000fea000b800000 */
[----:B------:R-:W-:-:S13]  /*7360*/  ELECT P6, URZ, PT ;  /* 0x00000000003f782f */ /* 0x000fda00038c0000 */
.L_x_191:
[----:B------:R-:W-:Y:S04]  /*7370*/  BSSY B0, `(.L_x_179) ;  /* 0x0000022000007945 */ /* 0x000fe80003800000 */
[----:B------:R-:W-:Y:S05]  /*7380*/  @!P6 BRA `(.L_x_180) ;  /* 0x000000000080e947 */ /* 0x000fea0003800000 */
[----:B------:R-:W-:-:S04]  /*7390*/  LOP3.LUT R18, R18, 0x2, RZ, 0xfc, !PT ;  /* 0x0000000212127812 */ /* 0x000fc800078efcff */
[----:B------:R-:W-:-:S13]  /*73a0*/  ISETP.NE.AND P0, PT, R18, 0x3, PT ;  /* 0x000000031200780c */ /* 0x000fda0003f05270 */
[----:B------:R-:W-:Y:S05]  /*73b0*/  @!P0 BRA `(.L_x_181) ;  /* 0x0000000000048947 */ /* 0x000fea0003800000 */
[----:B------:R-:W-:Y:S01]  /*73c0*/  BPT.TRAP 0x1 ;  /* 0x000000040000795c */ /* 0x000fe20000300000 */
.L_x_181:
[----:B------:R-:W0:Y:S01]  /*73d0*/  S2R R5, SR_CgaCtaId ;  /* 0x0000000000057919 */ /* 0x000e220000008800 */
[----:B------:R-:W-:Y:S02]  /*73e0*/  MOV R0, 0x400 ;  /* 0x0000040000007802 */ /* 0x000fe40000000f00 */
[----:B------:R-:W-:Y:S02]  /*73f0*/  SHF.L.U32 R4, R3, 0x1f, RZ ;  /* 0x0000001f03047819 */ /* 0x000fe400000006ff */
[----:B0-----:R-:W-:-:S05]  /*7400*/  LEA R0, R5, R0, 0x18 ;  /* 0x0000000005007211 */ /* 0x001fca00078ec0ff */
[----:B------:R-:W-:-:S04]  /*7410*/  VIADD R0, R0, 0x18 ;  /* 0x0000001800007836 */ /* 0x000fc80000000000 */
[C---:B------:R-:W-:Y:S02]  /*7420*/  IMAD R7, R13.reuse, 0x8, R0 ;  /* 0x000000080d077824 */ /* 0x040fe400078e0200 */
[----:B------:R-:W-:Y:S02]  /*7430*/  VIADD R13, R13, 0x1 ;  /* 0x000000010d0d7836 */ /* 0x000fe40000000000 */
[----:B------:R-:W0:Y:S03]  /*7440*/  SYNCS.PHASECHK.TRANS64.TRYWAIT P0, [R7+URZ], R4 ;  /* 0x00000004070075a7 */ /* 0x000e26000800017f */
[----:B------:R-:W-:-:S04]  /*7450*/  ISETP.NE.AND P1, PT, R13, 0x3, PT ;  /* 0x000000030d00780c */ /* 0x000fc80003f25270 */
[----:B------:R-:W-:Y:S02]  /*7460*/  SEL R2, RZ, 0x1, P1 ;  /* 0x00000001ff027807 */ /* 0x000fe40000800000 */
[----:B------:R-:W-:Y:S02]  /*7470*/  SEL R13, R13, RZ, P1 ;  /* 0x000000ff0d0d7207 */ /* 0x000fe40000800000 */
[----:B------:R-:W-:-:S03]  /*7480*/  LOP3.LUT R9, R3, R2, RZ, 0x3c, !PT ;  /* 0x0000000203097212 */ /* 0x000fc600078e3cff */
[----:B------:R-:W-:Y:S01]  /*7490*/  IMAD R6, R13, 0x8, R0 ;  /* 0x000000080d067824 */ /* 0x000fe200078e0200 */
[----:B------:R-:W-:Y:S01]  /*74a0*/  SHF.L.U32 R5, R9, 0x1f, RZ ;  /* 0x0000001f09057819 */ /* 0x000fe200000006ff */
[----:B0-----:R-:W-:Y:S06]  /*74b0*/  @!P0 BRA `(.L_x_182) ;  /* 0x0000000000b88947 */ /* 0x001fec0003800000 */
.L_x_192:
[----:B------:R-:W1:Y:S01]  /*74c0*/  SYNCS.PHASECHK.TRANS64.TRYWAIT P0, [R6+URZ], R5 ;  /* 0x00000005060075a7 */ /* 0x000e62000800017f */
[----:B------:R-:W-:-:S05]  /*74d0*/  VIADD R2, R13, 0x1 ;  /* 0x000000010d027836 */ /* 0x000fca0000000000 */
[----:B------:R-:W-:-:S04]  /*74e0*/  ISETP.NE.AND P1, PT, R2, 0x3, PT ;  /* 0x000000030200780c */ /* 0x000fc80003f25270 */
[----:B0-----:R-:W-:Y:S02]  /*74f0*/  SEL R4, RZ, 0x1, P1 ;  /* 0x00000001ff047807 */ /* 0x001fe40000800000 */
[----:B------:R-:W-:Y:S02]  /*7500*/  SEL R3, R2, RZ, P1 ;  /* 0x000000ff02037207 */ /* 0x000fe40000800000 */
[----:B------:R-:W-:Y:S01]  /*7510*/  LOP3.LUT R4, R9, R4, RZ, 0x3c, !PT ;  /* 0x0000000409047212 */ /* 0x000fe200078e3cff */
[----:B-1----:R-:W-:Y:S06]  /*7520*/  @!P0 BRA `(.L_x_183) ;  /* 0x0000000000b08947 */ /* 0x002fec0003800000 */
.L_x_193:
[----:B------:R-:W-:Y:S01]  /*7530*/  IMAD R3, R3, 0x8, R0 ;  /* 0x0000000803037824 */ /* 0x000fe200078e0200 */
[----:B------:R-:W-:-:S07]  /*7540*/  SHF.L.U32 R0, R4, 0x1f, RZ ;  /* 0x0000001f04007819 */ /* 0x000fce00000006ff */
.L_x_184:
[----:B-1----:R1:W2:Y:S02]  /*7550*/  SYNCS.PHASECHK.TRANS64.TRYWAIT P0, [R3+URZ], R0 ;  /* 0x00000000030075a7 */ /* 0x0022a4000800017f */
[----:B--2---:R-:W-:Y:S05]  /*7560*/  @!P0 NANOSLEEP.SYNCS 0x989680 ;  /* 0x009896800000895d */ /* 0x004fea0003900000 */
[----:B------:R-:W2:Y:S02]  /*7570*/  @!P0 SYNCS.PHASECHK.TRANS64 P0, [R3+URZ], R0 ;  /* 0x00000000030085a7 */ /* 0x000ea4000800007f */
[----:B--2---:R-:W-:Y:S05]  /*7580*/  @!P0 BRA `(.L_x_184) ;  /* 0xfffffffc00f08947 */ /* 0x004fea000383ffff */
.L_x_180:
[----:B------:R-:W-:Y:S05]  /*7590*/  BSYNC B0 ;  /* 0x0000000000007941 */ /* 0x000fea0003800000 */
.L_x_179:
[----:B------:R-:W-:Y:S05]  /*75a0*/  EXIT ;  /* 0x000000000000794d */ /* 0x000fea0003800000 */
.L_x_21:
[----:B-1----:R1:W2:Y:S02]  /*75b0*/  SYNCS.PHASECHK.TRANS64.TRYWAIT P1, [R3+URZ], R0 ;  /* 0x00000000030075a7 */ /* 0x0022a4000802017f */
[----:B--2---:R-:W-:Y:S05]  /*75c0*/  @!P1 NANOSLEEP.SYNCS 0x989680 ;  /* 0x009896800000995d */ /* 0x004fea0003900000 */
[----:B------:R-:W2:Y:S02]  /*75d0*/  @!P1 SYNCS.PHASECHK.TRANS64 P1, [R3+URZ], R0 ;  /* 0x00000000030095a7 */ /* 0x000ea4000802007f */
[----:B--2---:R-:W-:Y:S05]  /*75e0*/  @!P1 BRA `(.L_x_21) ;  /* 0xfffffffc00f09947 */ /* 0x004fea000383ffff */
[----:B------:R-:W-:Y:S05]  /*75f0*/  BRA `(.L_x_20) ;  /* 0xffffffa000647947 */ /* 0x000fea000383ffff */
.L_x_26:
[----:B-1----:R1:W2:Y:S02]  /*7600*/  SYNCS.PHASECHK.TRANS64.TRYWAIT P1, [R5+URZ], R4 ;  /* 0x00000004050075a7 */ /* 0x0022a4000802017f */
[----:B--2---:R-:W-:Y:S05]  /*7610*/  @!P1 NANOSLEEP.SYNCS 0x989680 ;  /* 0x009896800000995d */ /* 0x004fea0003900000 */
[----:B------:R-:W2:Y:S02]  /*7620*/  @!P1 SYNCS.PHASECHK.TRANS64 P1, [R5+URZ], R4 ;  /* 0x00000004050095a7 */ /* 0x000ea4000802007f */
[----:B--2---:R-:W-:Y:S05]  /*7630*/  @!P1 BRA `(.L_x_26) ;  /* 0xfffffffc00f09947 */ /* 0x004fea000383ffff */
[----:B------:R-:W-:Y:S05]  /*7640*/  BRA `(.L_x_25) ;  /* 0xffffffa400b07947 */ /* 0x000fea000383ffff */
.L_x_167:
[----:B------:R-:W-:Y:S01]  /*7650*/  BSSY B1, `(.L_x_185) ;  /* 0x0000006000017945 */ /* 0x000fe20003800000 */
[----:B------:R-:W-:-:S07]  /*7660*/  IMAD.MOV.U32 R15, RZ, RZ, -0x1 ;  /* 0xffffffffff0f7424 */ /* 0x000fce00078e00ff */
[----:B------:R-:W-:Y:S05]  /*7670*/  WARPSYNC.COLLECTIVE R15, `(.L_x_186) ;  /* 0x000000000f0c7348 */ /* 0x000fea0003c00000 */
[----:B------:R-:W-:Y:S02]  /*7680*/  ELECT P6, UR62, PT ;  /* 0x00000000003e782f */ /* 0x000fe400038c0000 */
[----:B------:R-:W-:Y:S01]  /*7690*/  MOV R14, UR62 ;  /* 0x0000003e000e7c02 */ /* 0x000fe20008000f00 */
[----:B------:R-:W-:Y:S10]  /*76a0*/  ENDCOLLECTIVE ;  /* 0x000000000000791b */ /* 0x000ff40003800000 */
.L_x_186:
[----:B------:R-:W-:Y:S05]  /*76b0*/  BSYNC B1 ;  /* 0x0000000000017941 */ /* 0x000fea0003800000 */
.L_x_185:
[----:B------:R-:W-:Y:S05]  /*76c0*/  BRA `(.L_x_187) ;  /* 0xfffffff000287947 */ /* 0x000fea000383ffff */
.L_x_170:
[----:B0-----:R0:W1:Y:S02]  /*76d0*/  SYNCS.PHASECHK.TRANS64.TRYWAIT P0, [R21+URZ+0x18], R12 ;  /* 0x0000180c150075a7 */ /* 0x001064000800017f */
[----:B-1----:R-:W-:Y:S05]  /*76e0*/  @!P0 NANOSLEEP.SYNCS 0x989680 ;  /* 0x009896800000895d */ /* 0x002fea0003900000 */
[----:B------:R-:W1:Y:S02]  /*76f0*/  @!P0 SYNCS.PHASECHK.TRANS64 P0, [R21+URZ+0x18], R12 ;  /* 0x0000180c150085a7 */ /* 0x000e64000800007f */
[----:B-1----:R-:W-:Y:S05]  /*7700*/  @!P0 BRA `(.L_x_170) ;  /* 0xfffffffc00f08947 */ /* 0x002fea000383ffff */
[----:B------:R-:W-:Y:S05]  /*7710*/  BRA `(.L_x_188) ;  /* 0xfffffff000647947 */ /* 0x000fea000383ffff */
.L_x_178:
[----:B------:R-:W-:Y:S01]  /*7720*/  BSSY B0, `(.L_x_189) ;  /* 0x0000006000007945 */ /* 0x000fe20003800000 */
[----:B------:R-:W-:-:S07]  /*7730*/  IMAD.MOV.U32 R15, RZ, RZ, -0x1 ;  /* 0xffffffffff0f7424 */ /* 0x000fce00078e00ff */
[----:B------:R-:W-:Y:S05]  /*7740*/  WARPSYNC.COLLECTIVE R15, `(.L_x_190) ;  /* 0x000000000f0c7348 */ /* 0x000fea0003c00000 */
[----:B------:R-:W-:Y:S02]  /*7750*/  ELECT P6, UR62, PT ;  /* 0x00000000003e782f */ /* 0x000fe400038c0000 */
[----:B------:R-:W-:Y:S01]  /*7760*/  MOV R14, UR62 ;  /* 0x0000003e000e7c02 */ /* 0x000fe20008000f00 */
[----:B------:R-:W-:Y:S10]  /*7770*/  ENDCOLLECTIVE ;  /* 0x000000000000791b */ /* 0x000ff40003800000 */
.L_x_190:
[----:B------:R-:W-:Y:S05]  /*7780*/  BSYNC B0 ;  /* 0x0000000000007941 */ /* 0x000fea0003800000 */
.L_x_189:
[----:B------:R-:W-:Y:S05]  /*7790*/  BRA `(.L_x_191) ;  /* 0xfffffff800f47947 */ /* 0x000fea000383ffff */
.L_x_182:
[----:B0-----:R0:W1:Y:S02]  /*77a0*/  SYNCS.PHASECHK.TRANS64.TRYWAIT P0, [R7+URZ], R4 ;  /* 0x00000004070075a7 */ /* 0x001064000800017f */
[----:B-1----:R-:W-:Y:S05]  /*77b0*/  @!P0 NANOSLEEP.SYNCS 0x989680 ;  /* 0x009896800000895d */ /* 0x002fea0003900000 */
[----:B------:R-:W1:Y:S02]  /*77c0*/  @!P0 SYNCS.PHASECHK.TRANS64 P0, [R7+URZ], R4 ;  /* 0x00000004070085a7 */ /* 0x000e64000800007f */
[----:B-1----:R-:W-:Y:S05]  /*77d0*/  @!P0 BRA `(.L_x_182) ;  /* 0xfffffffc00f08947 */ /* 0x002fea000383ffff */
[----:B------:R-:W-:Y:S05]  /*77e0*/  BRA `(.L_x_192) ;  /* 0xfffffffc00347947 */ /* 0x000fea000383ffff */
.L_x_183:
[----:B0-----:R0:W1:Y:S02]  /*77f0*/  SYNCS.PHASECHK.TRANS64.TRYWAIT P0, [R6+URZ], R5 ;  /* 0x00000005060075a7 */ /* 0x001064000800017f */
[----:B-1----:R-:W-:Y:S05]  /*7800*/  @!P0 NANOSLEEP.SYNCS 0x989680 ;  /* 0x009896800000895d */ /* 0x002fea0003900000 */
[----:B------:R-:W1:Y:S02]  /*7810*/  @!P0 SYNCS.PHASECHK.TRANS64 P0, [R6+URZ], R5 ;  /* 0x00000005060085a7 */ /* 0x000e64000800007f */
[----:B-1----:R-:W-:Y:S05]  /*7820*/  @!P0 BRA `(.L_x_183) ;  /* 0xfffffffc00f08947 */ /* 0x002fea000383ffff */
[----:B------:R-:W-:Y:S05]  /*7830*/  BRA `(.L_x_193) ;  /* 0xfffffffc003c7947 */ /* 0x000fea000383ffff */
.L_x_194:
[----:B------:R-:W-:-:S00]  /*7840*/  BRA `(.L_x_194) ;  /* 0xfffffffc00fc7947 */ /* 0x000fc0000383ffff */
[----:B------:R-:W-:-:S00]  /*7850*/  NOP ;  /* 0x0000000000007918 */ /* 0x000fc00000000000 */
        /* <DEDUP_REMOVED lines=10> */
.L_x_195:


//--------------------- .nv.global.init           --------------------------
	.section	.nv.global.init,"aw",@progbits
.nv.global.init:
	.type		$str$22,@object
	.size		$str$22,($str$23 - $str$22)
$str$22:
        /*0000*/ 	.byte	0x6b, 0x5f, 0x74, 0x69, 0x6c, 0x65, 0x5f, 0x63, 0x6f, 0x75, 0x6e, 0x74, 0x20, 0x3e, 0x3d, 0x20
        /*0010*/ 	.byte	0x31, 0x00
	.type		$str$23,@object
	.size		$str$23,(__unnamed_1 - $str$23)
$str$23:
        /*0012*/ 	.byte	0x2f, 0x74, 0x6d, 0x70, 0x2f, 0x63, 0x75, 0x74, 0x6c, 0x61, 0x73, 0x73, 0x5f, 0x73, 0x77, 0x65
        /*0022*/ 	.byte	0x65, 0x70, 0x5f, 0x73, 0x72, 0x63, 0x2f, 0x69, 0x6e, 0x63, 0x6c, 0x75, 0x64, 0x65, 0x2f, 0x63
        /*0032*/ 	.byte	0x75, 0x74, 0x6c, 0x61, 0x73, 0x73, 0x2f, 0x67, 0x65, 0x6d, 0x6d, 0x2f, 0x63, 0x6f, 0x6c, 0x6c
        /*0042*/ 	.byte	0x65, 0x63, 0x74, 0x69, 0x76, 0x65, 0x2f, 0x73, 0x6d, 0x39, 0x30, 0x5f, 0x6d, 0x6d, 0x61, 0x5f
        /*0052*/ 	.byte	0x74, 0x6d, 0x61, 0x5f, 0x67, 0x6d, 0x6d, 0x61, 0x5f, 0x73, 0x73, 0x5f, 0x77, 0x61, 0x72, 0x70
        /*0062*/ 	.byte	0x73, 0x70, 0x65, 0x63, 0x69, 0x61, 0x6c, 0x69, 0x7a, 0x65, 0x64, 0x2e, 0x68, 0x70, 0x70, 0x00
	.type		__unnamed_1,@object
	.size		__unnamed_1,(.L_0 - __unnamed_1)
__unnamed_1:
        /*0072*/ 	.byte	0x76, 0x6f, 0x69, 0x64, 0x20, 0x63, 0x75, 0x74, 0x6c, 0x61, 0x73, 0x73, 0x3a, 0x3a, 0x67, 0x65
        /* <DEDUP_REMOVED lines=176> */
        /*0b82*/ 	.byte	0x6e, 0x74, 0x69, 0x74, 0x79, 0x5d, 0x00
.L_0:


//--------------------- .nv.shared._ZN7cutlass13device_kernelINS_4gemm6kernel13GemmUniversalIN4cute5tupleIJiiiiEEENS1_10collective13CollectiveMmaINS1_34MainloopSm90TmaGmmaWarpSpecializedILi3ENS5_IJNS4_1CILi2EEENSA_ILi4EEENSA_ILi1EEEEEENS1_35KernelTmaWarpSpecializedCooperativeEEENS5_IJNSA_ILi128EEESH_NSA_ILi64EEEEEEfNS5_IJlSD_lEEEfSK_NS4_8TiledMMAINS4_8MMA_AtomIJNS4_4SM904GMMA30MMA_64x128x8_F32TF32TF32_SS_TNILNSO_7ScaleInE1ELSQ_1EEEEEENS4_6LayoutINS5_IJSB_SD_SD_EEENS5_IJSD_NSA_ILi0EEESV_EEEEENS5_IJNS4_10UnderscoreESY_SY_EEEEENS4_23SM90_TMA_LOAD_MULTICASTENS4_14ComposedLayoutINS4_7SwizzleILi3ELi4ELi3EEENS4_18smem_ptr_flag_bitsILi32EEENST_INS5_IJNSA_ILi8EEENSA_ILi32EEEEEENS5_IJS18_SD_EEEEEEEvNS4_8identityES11_S1C_vS1D_EENS_8epilogue10collective6detail29Sm90TmaWarpSpecializedAdapterINS1G_15DefaultEpilogueIfSK_SK_NS1F_6thread17LinearCombinationIfLi1EffLNS1K_9ScaleType4KindE0ELNS_15FloatRoundStyleE2EfEENS1_15EpilogueDefaultEEEEEvvEEEEvNT_6ParamsE --------------------------
	.section	.nv.shared._ZN7cutlass13device_kernelINS_4gemm6kernel13GemmUniversalIN4cute5tupleIJiiiiEEENS1_10collective13CollectiveMmaINS1_34MainloopSm90TmaGmmaWarpSpecializedILi3ENS5_IJNS4_1CILi2EEENSA_ILi4EEENSA_ILi1EEEEEENS1_35KernelTmaWarpSpecializedCooperativeEEENS5_IJNSA_ILi128EEESH_NSA_ILi64EEEEEEfNS5_IJlSD_lEEEfSK_NS4_8TiledMMAINS4_8MMA_AtomIJNS4_4SM904GMMA30MMA_64x128x8_F32TF32TF32_SS_TNILNSO_7ScaleInE1ELSQ_1EEEEEENS4_6LayoutINS5_IJSB_SD_SD_EEENS5_IJSD_NSA_ILi0EEESV_EEEEENS5_IJNS4_10UnderscoreESY_SY_EEEEENS4_23SM90_TMA_LOAD_MULTICASTENS4_14ComposedLayoutINS4_7SwizzleILi3ELi4ELi3EEENS4_18smem_ptr_flag_bitsILi32EEENST_INS5_IJNSA_ILi8EEENSA_ILi32EEEEEENS5_IJS18_SD_EEEEEEEvNS4_8identityES11_S1C_vS1D_EENS_8epilogue10collective6detail29Sm90TmaWarpSpecializedAdapterINS1G_15DefaultEpilogueIfSK_SK_NS1F_6thread17LinearCombinationIfLi1EffLNS1K_9ScaleType4KindE0ELNS_15FloatRoundStyleE2EfEENS1_15EpilogueDefaultEEEEEvvEEEEvNT_6ParamsE,"aw",@nobits
	.sectionflags	@""
	.align	16
	.zero		1024


//--------------------- .nv.shared.reserved.0     --------------------------
	.section	.nv.shared.reserved.0,"aw",@nobits
	.weak		__nv_reservedSMEM_offset_0_alias
	.size		__nv_reservedSMEM_offset_0_alias, 0, 0
	.other		__nv_reservedSMEM_offset_0_alias,@"STO_CUDA_RESERVED_SHARED STV_DEFAULT"
__nv_reservedSMEM_offset_0_alias:
	.zero		0


//--------------------- .nv.global                --------------------------
	.section	.nv.global,"aw",@nobits
.nv.global:
	.type		_ZN40_INTERNAL_310cb8cd_4_k_cu_e881bf28_228814cute1_E,@object
	.size		_ZN40_INTERNAL_310cb8cd_4_k_cu_e881bf28_228814cute1_E,(_ZN40_INTERNAL_310cb8cd_4_k_cu_e881bf28_228814cuda3std3__45__cpo6cbeginE - _ZN40_INTERNAL_310cb8cd_4_k_cu_e881bf28_228814cute1_E)
_ZN40_INTERNAL_310cb8cd_4_k_cu_e881bf28_228814cute1_E:
	.zero		1
	.type		_ZN40_INTERNAL_310cb8cd_4_k_cu_e881bf28_228814cuda3std3__45__cpo6cbeginE,@object
	.size		_ZN40_INTERNAL_310cb8cd_4_k_cu_e881bf28_228814cuda3std3__45__cpo6cbeginE,(_ZN40_INTERNAL_310cb8cd_4_k_cu_e881bf28_228814cuda3std3__48in_placeE - _ZN40_INTERNAL_310cb8cd_4_k_cu_e881bf28_228814cuda3std3__45__cpo6cbeginE)
_ZN40_INTERNAL_310cb8cd_4_k_cu_e881bf28_228814cuda3std3__45__cpo6cbeginE:
	.zero		1
	.type		_ZN40_INTERNAL_310cb8cd_4_k_cu_e881bf28_228814cuda3std3__48in_placeE,@object
	.size		_ZN40_INTERNAL_310cb8cd_4_k_cu_e881bf28_228814cuda3std3__48in_placeE,(_ZN40_INTERNAL_310cb8cd_4_k_cu_e881bf28_228814cuda3std6ranges3__45__cpo9iter_moveE - _ZN40_INTERNAL_310cb8cd_4_k_cu_e881bf28_228814cuda3std3__48in_placeE)
_ZN40_INTERNAL_310cb8cd_4_k_cu_e881bf28_228814cuda3std3__48in_placeE:
	.zero		1
	.type		_ZN40_INTERNAL_310cb8cd_4_k_cu_e881bf28_228814cuda3std6ranges3__45__cpo9iter_moveE,@object
	.size		_ZN40_INTERNAL_310cb8cd_4_k_cu_e881bf28_228814cuda3std6ranges3__45__cpo9iter_moveE,(_ZN40_INTERNAL_310cb8cd_4_k_cu_e881bf28_228814cuda3std3__45__cpo5beginE - _ZN40_INTERNAL_310cb8cd_4_k_cu_e881bf28_228814cuda3std6ranges3__45__cpo9iter_moveE)
_ZN40_INTERNAL_310cb8cd_4_k_cu_e881bf28_228814cuda3std6ranges3__45__cpo9iter_moveE:
	.zero		1
	.type		_ZN40_INTERNAL_310cb8cd_4_k_cu_e881bf28_228814cuda3std3__45__cpo5beginE,@object
	.size		_ZN40_INTERNAL_310cb8cd_4_k_cu_e881bf28_228814cuda3std3__45__cpo5beginE,(_ZN40_INTERNAL_310cb8cd_4_k_cu_e881bf28_228814cuda3std3__442_GLOBAL__N__310cb8cd_4_k_cu_e881bf28_228816ignoreE - _ZN40_INTERNAL_310cb8cd_4_k_cu_e881bf28_228814cuda3std3__45__cpo5beginE)
_ZN40_INTERNAL_310cb8cd_4_k_cu_e881bf28_228814cuda3std3__45__cpo5beginE:
	.zero		1
	.type		_ZN40_INTERNAL_310cb8cd_4_k_cu_e881bf28_228814cuda3std3__442_GLOBAL__N__310cb8cd_4_k_cu_e881bf28_228816ignoreE,@object
	.size		_ZN40_INTERNAL_310cb8cd_4_k_cu_e881bf28_228814cuda3std3__442_GLOBAL__N__310cb8cd_4_k_cu_e881bf28_228816ignoreE,(_ZN40_INTERNAL_310cb8cd_4_k_cu_e881bf28_228814cute7productE - _ZN40_INTERNAL_310cb8cd_4_k_cu_e881bf28_228814cuda3std3__442_GLOBAL__N__310cb8cd_4_k_cu_e881bf28_228816ignoreE)
_ZN40_INTERNAL_310cb8cd_4_k_cu_e881bf28_228814cuda3std3__442_GLOBAL__N__310cb8cd_4_k_cu_e881bf28_228816ignoreE:
	.zero		1
	.type		_ZN40_INTERNAL_310cb8cd_4_k_cu_e881bf28_228814cute7productE,@object
	.size		_ZN40_INTERNAL_310cb8cd_4_k_cu_e881bf28_228814cute7productE,(_ZN40_INTERNAL_310cb8cd_4_k_cu_e881bf28_228814cuda3std3__45__cpo3endE - _ZN40_INTERNAL_310cb8cd_4_k_cu_e881bf28_228814cute7productE)
_ZN40_INTERNAL_310cb8cd_4_k_cu_e881bf28_228814cute7productE:
	.zero		1
	.type		_ZN40_INTERNAL_310cb8cd_4_k_cu_e881bf28_228814cuda3std3__45__cpo3endE,@object
	.size		_ZN40_INTERNAL_310cb8cd_4_k_cu_e881bf28_228814cuda3std3__45__cpo3endE,(_ZN40_INTERNAL_310cb8cd_4_k_cu_e881bf28_228814cuda3std3__419piecewise_constructE - _ZN40_INTERNAL_310cb8cd_4_k_cu_e881bf28_228814cuda3std3__45__cpo3endE)
_ZN40_INTERNAL_310cb8cd_4_k_cu_e881bf28_228814cuda3std3__45__cpo3endE:
	.zero		1
	.type		_ZN40_INTERNAL_310cb8cd_4_k_cu_e881bf28_228814cuda3std3__419piecewise_constructE,@object
	.size		_ZN40_INTERNAL_310cb8cd_4_k_cu_e881bf28_228814cuda3std3__419piecewise_constructE,(_ZN40_INTERNAL_310cb8cd_4_k_cu_e881bf28_228814cuda3std3__45__cpo4cendE - _ZN40_INTERNAL_310cb8cd_4_k_cu_e881bf28_228814cuda3std3__419piecewise_constructE)
_ZN40_INTERNAL_310cb8cd_4_k_cu_e881bf28_228814cuda3std3__419piecewise_constructE:
	.zero		1
	.type		_ZN40_INTERNAL_310cb8cd_4_k_cu_e881bf28_228814cuda3std3__45__cpo4cendE,@object
	.size		_ZN40_INTERNAL_310cb8cd_4_k_cu_e881bf28_228814cuda3std3__45__cpo4cendE,(_ZN40_INTERNAL_310cb8cd_4_k_cu_e881bf28_228814cuda3std6ranges3__45__cpo4swapE - _ZN40_INTERNAL_310cb8cd_4_k_cu_e881bf28_228814cuda3std3__45__cpo4cendE)
_ZN40_INTERNAL_310cb8cd_4_k_cu_e881bf28_228814cuda3std3__45__cpo4cendE:
	.zero		1
	.type		_ZN40_INTERNAL_310cb8cd_4_k_cu_e881bf28_228814cuda3std6ranges3__45__cpo4swapE,@object
	.size		_ZN40_INTERNAL_310cb8cd_4_k_cu_e881bf28_228814cuda3std6ranges3__45__cpo4swapE,(.L_8 - _ZN40_INTERNAL_310cb8cd_4_k_cu_e881bf28_228814cuda3std6ranges3__45__cpo4swapE)
_ZN40_INTERNAL_310cb8cd_4_k_cu_e881bf28_228814cuda3std6ranges3__45__cpo4swapE:
	.zero		1
.L_8:


//--------------------- .nv.constant0._ZN7cutlass13device_kernelINS_4gemm6kernel13GemmUniversalIN4cute5tupleIJiiiiEEENS1_10collective13CollectiveMmaINS1_34MainloopSm90TmaGmmaWarpSpecializedILi3ENS5_IJNS4_1CILi2EEENSA_ILi4EEENSA_ILi1EEEEEENS1_35KernelTmaWarpSpecializedCooperativeEEENS5_IJNSA_ILi128EEESH_NSA_ILi64EEEEEEfNS5_IJlSD_lEEEfSK_NS4_8TiledMMAINS4_8MMA_AtomIJNS4_4SM904GMMA30MMA_64x128x8_F32TF32TF32_SS_TNILNSO_7ScaleInE1ELSQ_1EEEEEENS4_6LayoutINS5_IJSB_SD_SD_EEENS5_IJSD_NSA_ILi0EEESV_EEEEENS5_IJNS4_10UnderscoreESY_SY_EEEEENS4_23SM90_TMA_LOAD_MULTICASTENS4_14ComposedLayoutINS4_7SwizzleILi3ELi4ELi3EEENS4_18smem_ptr_flag_bitsILi32EEENST_INS5_IJNSA_ILi8EEENSA_ILi32EEEEEENS5_IJS18_SD_EEEEEEEvNS4_8identityES11_S1C_vS1D_EENS_8epilogue10collective6detail29Sm90TmaWarpSpecializedAdapterINS1G_15DefaultEpilogueIfSK_SK_NS1F_6thread17LinearCombinationIfLi1EffLNS1K_9ScaleType4KindE0ELNS_15FloatRoundStyleE2EfEENS1_15EpilogueDefaultEEEEEvvEEEEvNT_6ParamsE --------------------------
	.section	.nv.constant0._ZN7cutlass13device_kernelINS_4gemm6kernel13GemmUniversalIN4cute5tupleIJiiiiEEENS1_10collective13CollectiveMmaINS1_34MainloopSm90TmaGmmaWarpSpecializedILi3ENS5_IJNS4_1CILi2EEENSA_ILi4EEENSA_ILi1EEEEEENS1_35KernelTmaWarpSpecializedCooperativeEEENS5_IJNSA_ILi128EEESH_NSA_ILi64EEEEEEfNS5_IJlSD_lEEEfSK_NS4_8TiledMMAINS4_8MMA_AtomIJNS4_4SM904GMMA30MMA_64x128x8_F32TF32TF32_SS_TNILNSO_7ScaleInE1ELSQ_1EEEEEENS4_6LayoutINS5_IJSB_SD_SD_EEENS5_IJSD_NSA_ILi0EEESV_EEEEENS5_IJNS4_10UnderscoreESY_SY_EEEEENS4_23SM90_TMA_LOAD_MULTICASTENS4_14ComposedLayoutINS4_7SwizzleILi3ELi4ELi3EEENS4_18smem_ptr_flag_bitsILi32EEENST_INS5_IJNSA_ILi8EEENSA_ILi32EEEEEENS5_IJS18_SD_EEEEEEEvNS4_8identityES11_S1C_vS1D_EENS_8epilogue10collective6detail29Sm90TmaWarpSpecializedAdapterINS1G_15DefaultEpilogueIfSK_SK_NS1F_6thread17LinearCombinationIfLi1EffLNS1K_9ScaleType4KindE0ELNS_15FloatRoundStyleE2EfEENS1_15EpilogueDefaultEEEEEvvEEEEvNT_6ParamsE,"a",@progbits
	.sectionflags	@""
	.align	4
.nv.constant0._ZN7cutlass13device_kernelINS_4gemm6kernel13GemmUniversalIN4cute5tupleIJiiiiEEENS1_10collective13CollectiveMmaINS1_34MainloopSm90TmaGmmaWarpSpecializedILi3ENS5_IJNS4_1CILi2EEENSA_ILi4EEENSA_ILi1EEEEEENS1_35KernelTmaWarpSpecializedCooperativeEEENS5_IJNSA_ILi128EEESH_NSA_ILi64EEEEEEfNS5_IJlSD_lEEEfSK_NS4_8TiledMMAINS4_8MMA_AtomIJNS4_4SM904GMMA30MMA_64x128x8_F32TF32TF32_SS_TNILNSO_7ScaleInE1ELSQ_1EEEEEENS4_6LayoutINS5_IJSB_SD_SD_EEENS5_IJSD_NSA_ILi0EEESV_EEEEENS5_IJNS4_10UnderscoreESY_SY_EEEEENS4_23SM90_TMA_LOAD_MULTICASTENS4_14ComposedLayoutINS4_7SwizzleILi3ELi4ELi3EEENS4_18smem_ptr_flag_bitsILi32EEENST_INS5_IJNSA_ILi8EEENSA_ILi32EEEEEENS5_IJS18_SD_EEEEEEEvNS4_8identityES11_S1C_vS1D_EENS_8epilogue10collective6detail29Sm90TmaWarpSpecializedAdapterINS1G_15DefaultEpilogueIfSK_SK_NS1F_6thread17LinearCombinationIfLi1EffLNS1K_9ScaleType4KindE0ELNS_15FloatRoundStyleE2EfEENS1_15EpilogueDefaultEEEEEvvEEEEvNT_6ParamsE:
	.zero		1664


//--------------------- SYMBOLS --------------------------

	.type		.nv.reservedSmem.offset0,@object
	.size		.nv.reservedSmem.offset0,0x4
	.type		__assertfail,@function
